//
// Generated by NVIDIA NVVM Compiler
//
// Compiler Build ID: CL-36424714
// Cuda compilation tools, release 13.0, V13.0.88
// Based on NVVM 20.0.0
//

.version 9.0
.target sm_100
.address_size 64

	// .globl	_Z23build_contingency_tablePmPtS0_ii
.global .align 1 .b8 _ZN34_INTERNAL_e53f1408_4_k_cu_e1699f554cuda3std3__45__cpo5beginE[1];
.global .align 1 .b8 _ZN34_INTERNAL_e53f1408_4_k_cu_e1699f554cuda3std3__45__cpo3endE[1];
.global .align 1 .b8 _ZN34_INTERNAL_e53f1408_4_k_cu_e1699f554cuda3std3__45__cpo6cbeginE[1];
.global .align 1 .b8 _ZN34_INTERNAL_e53f1408_4_k_cu_e1699f554cuda3std3__45__cpo4cendE[1];
.global .align 1 .b8 _ZN34_INTERNAL_e53f1408_4_k_cu_e1699f554cuda3std3__45__cpo6rbeginE[1];
.global .align 1 .b8 _ZN34_INTERNAL_e53f1408_4_k_cu_e1699f554cuda3std3__45__cpo4rendE[1];
.global .align 1 .b8 _ZN34_INTERNAL_e53f1408_4_k_cu_e1699f554cuda3std3__45__cpo7crbeginE[1];
.global .align 1 .b8 _ZN34_INTERNAL_e53f1408_4_k_cu_e1699f554cuda3std3__45__cpo5crendE[1];
.global .align 1 .b8 _ZN34_INTERNAL_e53f1408_4_k_cu_e1699f554cuda3std3__436_GLOBAL__N__e53f1408_4_k_cu_e1699f556ignoreE[1];
.global .align 1 .b8 _ZN34_INTERNAL_e53f1408_4_k_cu_e1699f554cuda3std3__419piecewise_constructE[1];
.global .align 1 .b8 _ZN34_INTERNAL_e53f1408_4_k_cu_e1699f554cuda3std3__48in_placeE[1];
.global .align 1 .b8 _ZN34_INTERNAL_e53f1408_4_k_cu_e1699f554cuda3std3__420unreachable_sentinelE[1];
.global .align 1 .b8 _ZN34_INTERNAL_e53f1408_4_k_cu_e1699f554cuda3std3__47nulloptE[1];
.global .align 1 .b8 _ZN34_INTERNAL_e53f1408_4_k_cu_e1699f554cuda3std3__48unexpectE[1];
.global .align 1 .b8 _ZN34_INTERNAL_e53f1408_4_k_cu_e1699f554cuda3std6ranges3__45__cpo4swapE[1];
.global .align 1 .b8 _ZN34_INTERNAL_e53f1408_4_k_cu_e1699f554cuda3std6ranges3__45__cpo9iter_moveE[1];
.global .align 1 .b8 _ZN34_INTERNAL_e53f1408_4_k_cu_e1699f554cuda3std6ranges3__45__cpo5beginE[1];
.global .align 1 .b8 _ZN34_INTERNAL_e53f1408_4_k_cu_e1699f554cuda3std6ranges3__45__cpo3endE[1];
.global .align 1 .b8 _ZN34_INTERNAL_e53f1408_4_k_cu_e1699f554cuda3std6ranges3__45__cpo6cbeginE[1];
.global .align 1 .b8 _ZN34_INTERNAL_e53f1408_4_k_cu_e1699f554cuda3std6ranges3__45__cpo4cendE[1];
.global .align 1 .b8 _ZN34_INTERNAL_e53f1408_4_k_cu_e1699f554cuda3std6ranges3__45__cpo7advanceE[1];
.global .align 1 .b8 _ZN34_INTERNAL_e53f1408_4_k_cu_e1699f554cuda3std6ranges3__45__cpo9iter_swapE[1];
.global .align 1 .b8 _ZN34_INTERNAL_e53f1408_4_k_cu_e1699f554cuda3std6ranges3__45__cpo4nextE[1];
.global .align 1 .b8 _ZN34_INTERNAL_e53f1408_4_k_cu_e1699f554cuda3std6ranges3__45__cpo4prevE[1];
.global .align 1 .b8 _ZN34_INTERNAL_e53f1408_4_k_cu_e1699f554cuda3std6ranges3__45__cpo4dataE[1];
.global .align 1 .b8 _ZN34_INTERNAL_e53f1408_4_k_cu_e1699f554cuda3std6ranges3__45__cpo5cdataE[1];
.global .align 1 .b8 _ZN34_INTERNAL_e53f1408_4_k_cu_e1699f554cuda3std6ranges3__45__cpo4sizeE[1];
.global .align 1 .b8 _ZN34_INTERNAL_e53f1408_4_k_cu_e1699f554cuda3std6ranges3__45__cpo5ssizeE[1];
.global .align 1 .b8 _ZN34_INTERNAL_e53f1408_4_k_cu_e1699f554cuda3std6ranges3__45__cpo8distanceE[1];
.global .align 1 .b8 _ZN34_INTERNAL_e53f1408_4_k_cu_e1699f556thrust24THRUST_300001_SM_1000_NS8cuda_cub3parE[1];
.global .align 1 .b8 _ZN34_INTERNAL_e53f1408_4_k_cu_e1699f556thrust24THRUST_300001_SM_1000_NS8cuda_cub10par_nosyncE[1];
.global .align 1 .b8 _ZN34_INTERNAL_e53f1408_4_k_cu_e1699f556thrust24THRUST_300001_SM_1000_NS6system6detail10sequential3seqE[1];
.global .align 1 .b8 _ZN34_INTERNAL_e53f1408_4_k_cu_e1699f556thrust24THRUST_300001_SM_1000_NS6system3cpp3parE[1];
.global .align 1 .b8 _ZN34_INTERNAL_e53f1408_4_k_cu_e1699f556thrust24THRUST_300001_SM_1000_NS12placeholders2_1E[1];
.global .align 1 .b8 _ZN34_INTERNAL_e53f1408_4_k_cu_e1699f556thrust24THRUST_300001_SM_1000_NS12placeholders2_2E[1];
.global .align 1 .b8 _ZN34_INTERNAL_e53f1408_4_k_cu_e1699f556thrust24THRUST_300001_SM_1000_NS12placeholders2_3E[1];
.global .align 1 .b8 _ZN34_INTERNAL_e53f1408_4_k_cu_e1699f556thrust24THRUST_300001_SM_1000_NS12placeholders2_4E[1];
.global .align 1 .b8 _ZN34_INTERNAL_e53f1408_4_k_cu_e1699f556thrust24THRUST_300001_SM_1000_NS12placeholders2_5E[1];
.global .align 1 .b8 _ZN34_INTERNAL_e53f1408_4_k_cu_e1699f556thrust24THRUST_300001_SM_1000_NS12placeholders2_6E[1];
.global .align 1 .b8 _ZN34_INTERNAL_e53f1408_4_k_cu_e1699f556thrust24THRUST_300001_SM_1000_NS12placeholders2_7E[1];
.global .align 1 .b8 _ZN34_INTERNAL_e53f1408_4_k_cu_e1699f556thrust24THRUST_300001_SM_1000_NS12placeholders2_8E[1];
.global .align 1 .b8 _ZN34_INTERNAL_e53f1408_4_k_cu_e1699f556thrust24THRUST_300001_SM_1000_NS12placeholders2_9E[1];
.global .align 1 .b8 _ZN34_INTERNAL_e53f1408_4_k_cu_e1699f556thrust24THRUST_300001_SM_1000_NS12placeholders3_10E[1];
.global .align 1 .b8 _ZN34_INTERNAL_e53f1408_4_k_cu_e1699f556thrust24THRUST_300001_SM_1000_NS3seqE[1];
.global .align 1 .b8 _ZN34_INTERNAL_e53f1408_4_k_cu_e1699f556thrust24THRUST_300001_SM_1000_NS6deviceE[1];

.visible .entry _Z23build_contingency_tablePmPtS0_ii(
	.param .u64 .ptr .align 1 _Z23build_contingency_tablePmPtS0_ii_param_0,
	.param .u64 .ptr .align 1 _Z23build_contingency_tablePmPtS0_ii_param_1,
	.param .u64 .ptr .align 1 _Z23build_contingency_tablePmPtS0_ii_param_2,
	.param .u32 _Z23build_contingency_tablePmPtS0_ii_param_3,
	.param .u32 _Z23build_contingency_tablePmPtS0_ii_param_4
)
{
	.reg .pred 	%p<6>;
	.reg .b16 	%rs<25>;
	.reg .b32 	%r<35>;
	.reg .b64 	%rd<32>;

	ld.param.u64 	%rd8, [_Z23build_contingency_tablePmPtS0_ii_param_0];
	ld.param.u64 	%rd9, [_Z23build_contingency_tablePmPtS0_ii_param_1];
	ld.param.u64 	%rd10, [_Z23build_contingency_tablePmPtS0_ii_param_2];
	ld.param.u32 	%r12, [_Z23build_contingency_tablePmPtS0_ii_param_3];
	ld.param.u32 	%r13, [_Z23build_contingency_tablePmPtS0_ii_param_4];
	mov.u32 	%r14, %tid.x;
	mov.u32 	%r15, %ctaid.x;
	mov.u32 	%r1, %ntid.x;
	mad.lo.s32 	%r33, %r15, %r1, %r14;
	setp.ge.s32 	%p1, %r33, %r13;
	@%p1 bra 	$L__BB0_8;
	setp.lt.s32 	%p2, %r12, 1;
	@%p2 bra 	$L__BB0_8;
	cvta.to.global.u64 	%rd1, %rd8;
	cvta.to.global.u64 	%rd2, %rd10;
	cvta.to.global.u64 	%rd3, %rd9;
	mov.u32 	%r16, %nctaid.x;
	mul.lo.s32 	%r3, %r1, %r16;
$L__BB0_3:
	mul.lo.s32 	%r18, %r33, 3;
	mul.wide.s32 	%rd11, %r18, 2;
	add.s64 	%rd4, %rd2, %rd11;
	mul.lo.s32 	%r5, %r33, 27;
	mov.b32 	%r34, 0;
$L__BB0_4:
	cvt.u16.u32 	%rs7, %r34;
	mul.lo.s16 	%rs8, %rs7, 57;
	shr.u16 	%rs9, %rs8, 9;
	cvt.u32.u16 	%r7, %rs9;
	mul.lo.s16 	%rs10, %rs9, 9;
	sub.s16 	%rs11, %rs7, %rs10;
	and.b16  	%rs12, %rs11, 255;
	mul.lo.s16 	%rs13, %rs12, 86;
	shr.u16 	%rs14, %rs13, 8;
	cvt.u32.u16 	%r8, %rs14;
	mul.lo.s16 	%rs15, %rs7, 171;
	shr.u16 	%rs16, %rs15, 9;
	mul.lo.s16 	%rs17, %rs16, 3;
	sub.s16 	%rs18, %rs7, %rs17;
	cvt.u32.u16 	%r19, %rs18;
	and.b32  	%r9, %r19, 255;
	add.s32 	%r20, %r5, %r34;
	mul.wide.s32 	%rd13, %r20, 2;
	add.s64 	%rd5, %rd3, %rd13;
	ld.global.u16 	%rs23, [%rd5];
	mov.b16 	%rs24, 0;
	mov.b64 	%rd31, 0;
$L__BB0_5:
	ld.global.u16 	%rs19, [%rd4];
	mul.wide.u16 	%r21, %rs19, 3;
	add.s32 	%r22, %r21, %r7;
	mul.lo.s32 	%r23, %r22, %r12;
	cvt.u64.u32 	%rd14, %r23;
	add.s64 	%rd15, %rd31, %rd14;
	shl.b64 	%rd16, %rd15, 3;
	add.s64 	%rd17, %rd1, %rd16;
	ld.global.u64 	%rd18, [%rd17];
	ld.global.u16 	%rs20, [%rd4+2];
	mul.wide.u16 	%r24, %rs20, 3;
	add.s32 	%r25, %r24, %r8;
	mul.lo.s32 	%r26, %r25, %r12;
	cvt.u64.u32 	%rd19, %r26;
	add.s64 	%rd20, %rd31, %rd19;
	shl.b64 	%rd21, %rd20, 3;
	add.s64 	%rd22, %rd1, %rd21;
	ld.global.u64 	%rd23, [%rd22];
	and.b64  	%rd24, %rd23, %rd18;
	ld.global.u16 	%rs21, [%rd4+4];
	mul.wide.u16 	%r27, %rs21, 3;
	add.s32 	%r28, %r27, %r9;
	mul.lo.s32 	%r29, %r28, %r12;
	cvt.u64.u32 	%rd25, %r29;
	add.s64 	%rd26, %rd31, %rd25;
	shl.b64 	%rd27, %rd26, 3;
	add.s64 	%rd28, %rd1, %rd27;
	ld.global.u64 	%rd29, [%rd28];
	and.b64  	%rd30, %rd24, %rd29;
	popc.b64 	%r30, %rd30;
	cvt.u16.u32 	%rs22, %r30;
	add.s16 	%rs23, %rs23, %rs22;
	st.global.u16 	[%rd5], %rs23;
	add.s16 	%rs24, %rs24, 1;
	cvt.u32.u16 	%r31, %rs24;
	and.b32  	%r32, %r31, 255;
	setp.gt.s32 	%p3, %r12, %r32;
	add.s64 	%rd31, %rd31, 1;
	@%p3 bra 	$L__BB0_5;
	add.s32 	%r34, %r34, 1;
	setp.ne.s32 	%p4, %r34, 27;
	@%p4 bra 	$L__BB0_4;
	add.s32 	%r33, %r33, %r3;
	setp.lt.s32 	%p5, %r33, %r13;
	@%p5 bra 	$L__BB0_3;
$L__BB0_8:
	ret;

}
	// .globl	_Z8k2_scorePtS_Pfi
.visible .entry _Z8k2_scorePtS_Pfi(
	.param .u64 .ptr .align 1 _Z8k2_scorePtS_Pfi_param_0,
	.param .u64 .ptr .align 1 _Z8k2_scorePtS_Pfi_param_1,
	.param .u64 .ptr .align 1 _Z8k2_scorePtS_Pfi_param_2,
	.param .u32 _Z8k2_scorePtS_Pfi_param_3
)
{
	.reg .pred 	%p<12>;
	.reg .b16 	%rs<6>;
	.reg .b32 	%r<47>;
	.reg .b32 	%f<71>;
	.reg .b64 	%rd<12>;

	ld.param.u64 	%rd7, [_Z8k2_scorePtS_Pfi_param_0];
	ld.param.u64 	%rd8, [_Z8k2_scorePtS_Pfi_param_1];
	ld.param.u64 	%rd9, [_Z8k2_scorePtS_Pfi_param_2];
	ld.param.u32 	%r15, [_Z8k2_scorePtS_Pfi_param_3];
	mov.u32 	%r16, %tid.x;
	mov.u32 	%r17, %ctaid.x;
	mov.u32 	%r1, %ntid.x;
	mad.lo.s32 	%r42, %r17, %r1, %r16;
	setp.ge.s32 	%p1, %r42, %r15;
	@%p1 bra 	$L__BB1_14;
	mov.u32 	%r18, %nctaid.x;
	mul.lo.s32 	%r3, %r1, %r18;
	cvta.to.global.u64 	%rd1, %rd8;
	cvta.to.global.u64 	%rd2, %rd7;
	cvta.to.global.u64 	%rd3, %rd9;
$L__BB1_2:
	mul.lo.s32 	%r5, %r42, 27;
	mul.wide.s32 	%rd10, %r42, 4;
	add.s64 	%rd4, %rd3, %rd10;
	ld.global.f32 	%f70, [%rd4];
	mov.b32 	%r43, 0;
$L__BB1_3:
	add.s32 	%r21, %r43, %r5;
	mul.wide.s32 	%rd11, %r21, 2;
	add.s64 	%rd5, %rd1, %rd11;
	add.s64 	%rd6, %rd2, %rd11;
	mov.b32 	%r44, 1;
$L__BB1_4:
	cvt.rn.f32.u32 	%f11, %r44;
	mov.b32 	%r22, %f11;
	add.s32 	%r23, %r22, -1059760811;
	and.b32  	%r24, %r23, -8388608;
	sub.s32 	%r25, %r22, %r24;
	mov.b32 	%f12, %r25;
	cvt.rn.f32.s32 	%f13, %r24;
	fma.rn.f32 	%f14, %f13, 0f34000000, 0f00000000;
	add.f32 	%f15, %f12, 0fBF800000;
	fma.rn.f32 	%f16, %f15, 0fBE055027, 0f3E1039F6;
	fma.rn.f32 	%f17, %f16, %f15, 0fBDF8CDCC;
	fma.rn.f32 	%f18, %f17, %f15, 0f3E0F2955;
	fma.rn.f32 	%f19, %f18, %f15, 0fBE2AD8B9;
	fma.rn.f32 	%f20, %f19, %f15, 0f3E4CED0B;
	fma.rn.f32 	%f21, %f20, %f15, 0fBE7FFF22;
	fma.rn.f32 	%f22, %f21, %f15, 0f3EAAAA78;
	fma.rn.f32 	%f23, %f22, %f15, 0fBF000000;
	mul.f32 	%f24, %f15, %f23;
	fma.rn.f32 	%f25, %f24, %f15, %f15;
	fma.rn.f32 	%f26, %f14, 0f3F317218, %f25;
	setp.gt.u32 	%p2, %r22, 2139095039;
	fma.rn.f32 	%f27, %f11, 0f7F800000, 0f7F800000;
	selp.f32 	%f28, %f27, %f26, %p2;
	add.f32 	%f70, %f28, %f70;
	st.global.f32 	[%rd4], %f70;
	add.s32 	%r8, %r44, 1;
	ld.global.u16 	%rs1, [%rd5];
	cvt.u32.u16 	%r26, %rs1;
	ld.global.u16 	%rs5, [%rd6];
	cvt.u32.u16 	%r27, %rs5;
	add.s32 	%r28, %r26, %r27;
	add.s32 	%r29, %r28, 1;
	setp.lt.u32 	%p3, %r44, %r29;
	mov.u32 	%r44, %r8;
	@%p3 bra 	$L__BB1_4;
	setp.eq.s16 	%p4, %rs1, 0;
	@%p4 bra 	$L__BB1_9;
	mov.b32 	%r45, 1;
$L__BB1_7:
	cvt.rn.f32.u32 	%f29, %r45;
	mov.b32 	%r31, %f29;
	add.s32 	%r32, %r31, -1059760811;
	and.b32  	%r33, %r32, -8388608;
	sub.s32 	%r34, %r31, %r33;
	mov.b32 	%f30, %r34;
	cvt.rn.f32.s32 	%f31, %r33;
	fma.rn.f32 	%f32, %f31, 0f34000000, 0f00000000;
	add.f32 	%f33, %f30, 0fBF800000;
	fma.rn.f32 	%f34, %f33, 0fBE055027, 0f3E1039F6;
	fma.rn.f32 	%f35, %f34, %f33, 0fBDF8CDCC;
	fma.rn.f32 	%f36, %f35, %f33, 0f3E0F2955;
	fma.rn.f32 	%f37, %f36, %f33, 0fBE2AD8B9;
	fma.rn.f32 	%f38, %f37, %f33, 0f3E4CED0B;
	fma.rn.f32 	%f39, %f38, %f33, 0fBE7FFF22;
	fma.rn.f32 	%f40, %f39, %f33, 0f3EAAAA78;
	fma.rn.f32 	%f41, %f40, %f33, 0fBF000000;
	mul.f32 	%f42, %f33, %f41;
	fma.rn.f32 	%f43, %f42, %f33, %f33;
	fma.rn.f32 	%f44, %f32, 0f3F317218, %f43;
	setp.gt.u32 	%p5, %r31, 2139095039;
	fma.rn.f32 	%f45, %f29, 0f7F800000, 0f7F800000;
	selp.f32 	%f46, %f45, %f44, %p5;
	sub.f32 	%f70, %f70, %f46;
	st.global.f32 	[%rd4], %f70;
	add.s32 	%r10, %r45, 1;
	ld.global.u16 	%r35, [%rd5];
	setp.lt.u32 	%p6, %r45, %r35;
	mov.u32 	%r45, %r10;
	@%p6 bra 	$L__BB1_7;
	ld.global.u16 	%rs5, [%rd6];
$L__BB1_9:
	setp.eq.s16 	%p7, %rs5, 0;
	@%p7 bra 	$L__BB1_12;
	mov.b32 	%r46, 1;
$L__BB1_11:
	cvt.rn.f32.u32 	%f47, %r46;
	mov.b32 	%r37, %f47;
	add.s32 	%r38, %r37, -1059760811;
	and.b32  	%r39, %r38, -8388608;
	sub.s32 	%r40, %r37, %r39;
	mov.b32 	%f48, %r40;
	cvt.rn.f32.s32 	%f49, %r39;
	fma.rn.f32 	%f50, %f49, 0f34000000, 0f00000000;
	add.f32 	%f51, %f48, 0fBF800000;
	fma.rn.f32 	%f52, %f51, 0fBE055027, 0f3E1039F6;
	fma.rn.f32 	%f53, %f52, %f51, 0fBDF8CDCC;
	fma.rn.f32 	%f54, %f53, %f51, 0f3E0F2955;
	fma.rn.f32 	%f55, %f54, %f51, 0fBE2AD8B9;
	fma.rn.f32 	%f56, %f55, %f51, 0f3E4CED0B;
	fma.rn.f32 	%f57, %f56, %f51, 0fBE7FFF22;
	fma.rn.f32 	%f58, %f57, %f51, 0f3EAAAA78;
	fma.rn.f32 	%f59, %f58, %f51, 0fBF000000;
	mul.f32 	%f60, %f51, %f59;
	fma.rn.f32 	%f61, %f60, %f51, %f51;
	fma.rn.f32 	%f62, %f50, 0f3F317218, %f61;
	setp.gt.u32 	%p8, %r37, 2139095039;
	fma.rn.f32 	%f63, %f47, 0f7F800000, 0f7F800000;
	selp.f32 	%f64, %f63, %f62, %p8;
	sub.f32 	%f70, %f70, %f64;
	st.global.f32 	[%rd4], %f70;
	add.s32 	%r12, %r46, 1;
	ld.global.u16 	%r41, [%rd6];
	setp.lt.u32 	%p9, %r46, %r41;
	mov.u32 	%r46, %r12;
	@%p9 bra 	$L__BB1_11;
$L__BB1_12:
	add.s32 	%r43, %r43, 1;
	setp.ne.s32 	%p10, %r43, 27;
	@%p10 bra 	$L__BB1_3;
	add.s32 	%r42, %r42, %r3;
	setp.lt.s32 	%p11, %r42, %r15;
	@%p11 bra 	$L__BB1_2;
$L__BB1_14:
	ret;

}
	// .globl	_ZN3cub18CUB_300001_SM_10006detail11EmptyKernelIvEEvv
.visible .entry _ZN3cub18CUB_300001_SM_10006detail11EmptyKernelIvEEvv()
{


	ret;

}


// ===== COMPILED SASS (sm_100) =====

	.target	sm_100

	.elftype	@"ET_EXEC"


//--------------------- .note.nv.tkinfo           --------------------------
	.section	.note.nv.tkinfo,"",@"SHT_NOTE"
	.sectionflags	@"SHF_NOTE_NV_TKINFO"
	.tkinfo
        /*0018*/ 	.word	0x00000002
        /*0030*/ 	.string	""
        /*0030*/ 	.string	"ptxas"
        /*0030*/ 	.string	"Cuda compilation tools, release 13.0, V13.0.88"
        /*0030*/ 	.string	"Build cuda_13.0.r13.0/compiler.36424714_0"
        /*0030*/ 	.string	"-arch sm_100 -m 64 "



//--------------------- .note.nv.cuinfo           --------------------------
	.section	.note.nv.cuinfo,"",@"SHT_NOTE"
	.sectionflags	@"SHF_NOTE_NV_CUINFO"
        /*0018*/ 	.short	0x0002
        /*001a*/ 	.short	0x0064
        /*001c*/ 	.short	0x0082
	.zero		2


//--------------------- .nv.info                  --------------------------
	.section	.nv.info,"",@"SHT_CUDA_INFO"
	.align	4


	//----- nvinfo : EIATTR_REGCOUNT
	.align		4
        /*0000*/ 	.byte	0x04, 0x2f
        /*0002*/ 	.short	(.L_46 - .L_45)
	.align		4
.L_45:
        /*0004*/ 	.word	index@(_Z23build_contingency_tablePmPtS0_ii)
        /*0008*/ 	.word	0x0000001d


	//----- nvinfo : EIATTR_FRAME_SIZE
	.align		4
.L_46:
        /*000c*/ 	.byte	0x04, 0x11
        /*000e*/ 	.short	(.L_48 - .L_47)
	.align		4
.L_47:
        /*0010*/ 	.word	index@(_Z23build_contingency_tablePmPtS0_ii)
        /*0014*/ 	.word	0x00000000


	//----- nvinfo : EIATTR_REGCOUNT
	.align		4
.L_48:
        /*0018*/ 	.byte	0x04, 0x2f
        /*001a*/ 	.short	(.L_50 - .L_49)
	.align		4
.L_49:
        /*001c*/ 	.word	index@(_Z8k2_scorePtS_Pfi)
        /*0020*/ 	.word	0x00000015


	//----- nvinfo : EIATTR_FRAME_SIZE
	.align		4
.L_50:
        /*0024*/ 	.byte	0x04, 0x11
        /*0026*/ 	.short	(.L_52 - .L_51)
	.align		4
.L_51:
        /*0028*/ 	.word	index@(_Z8k2_scorePtS_Pfi)
        /*002c*/ 	.word	0x00000000


	//----- nvinfo : EIATTR_REGCOUNT
	.align		4
.L_52:
        /*0030*/ 	.byte	0x04, 0x2f
        /*0032*/ 	.short	(.L_54 - .L_53)
	.align		4
.L_53:
        /*0034*/ 	.word	index@(_ZN3cub18CUB_300001_SM_10006detail11EmptyKernelIvEEvv)
        /*0038*/ 	.word	0x00000004


	//----- nvinfo : EIATTR_FRAME_SIZE
	.align		4
.L_54:
        /*003c*/ 	.byte	0x04, 0x11
        /*003e*/ 	.short	(.L_56 - .L_55)
	.align		4
.L_55:
        /*0040*/ 	.word	index@(_ZN3cub18CUB_300001_SM_10006detail11EmptyKernelIvEEvv)
        /*0044*/ 	.word	0x00000000


	//----- nvinfo : EIATTR_MIN_STACK_SIZE
	.align		4
.L_56:
        /*0048*/ 	.byte	0x04, 0x12
        /*004a*/ 	.short	(.L_58 - .L_57)
	.align		4
.L_57:
        /*004c*/ 	.word	index@(_ZN3cub18CUB_300001_SM_10006detail11EmptyKernelIvEEvv)
        /*0050*/ 	.word	0x00000000


	//----- nvinfo : EIATTR_MIN_STACK_SIZE
	.align		4
.L_58:
        /*0054*/ 	.byte	0x04, 0x12
        /*0056*/ 	.short	(.L_60 - .L_59)
	.align		4
.L_59:
        /*0058*/ 	.word	index@(_Z8k2_scorePtS_Pfi)
        /*005c*/ 	.word	0x00000000


	//----- nvinfo : EIATTR_MIN_STACK_SIZE
	.align		4
.L_60:
        /*0060*/ 	.byte	0x04, 0x12
        /*0062*/ 	.short	(.L_62 - .L_61)
	.align		4
.L_61:
        /*0064*/ 	.word	index@(_Z23build_contingency_tablePmPtS0_ii)
        /*0068*/ 	.word	0x00000000
.L_62:


//--------------------- .nv.compat                --------------------------
	.section	.nv.compat,"",@"SHT_CUDA_COMPAT_INFO"
	.align	4
        /*0000*/ 	.byte	0x02, 0x09, 0x00, 0x00, 0x02, 0x02, 0x01, 0x00, 0x02, 0x05, 0x05, 0x00, 0x03, 0x07, 0x01, 0x01
        /*0010*/ 	.byte	0x02, 0x03, 0x00, 0x00, 0x02, 0x06, 0x01, 0x00, 0x04, 0x0b, 0x08, 0x00, 0x09, 0x00, 0x00, 0x00
        /*0020*/ 	.byte	0x00, 0x00, 0x00, 0x00


//--------------------- .nv.info._ZN3cub18CUB_300001_SM_10006detail11EmptyKernelIvEEvv --------------------------
	.section	.nv.info._ZN3cub18CUB_300001_SM_10006detail11EmptyKernelIvEEvv,"",@"SHT_CUDA_INFO"
	.sectionflags	@""
	.align	4


	//----- nvinfo : EIATTR_CUDA_API_VERSION
	.align		4
        /*0000*/ 	.byte	0x04, 0x37
        /*0002*/ 	.short	(.L_64 - .L_63)
.L_63:
        /*0004*/ 	.word	0x00000082


	//----- nvinfo : EIATTR_SPARSE_MMA_MASK
	.align		4
.L_64:
        /*0008*/ 	.byte	0x03, 0x50
        /*000a*/ 	.short	0x0000


	//----- nvinfo : EIATTR_MAXREG_COUNT
	.align		4
        /*000c*/ 	.byte	0x03, 0x1b
        /*000e*/ 	.short	0x00ff


	//----- nvinfo : EIATTR_MERCURY_ISA_VERSION
	.align		4
        /*0010*/ 	.byte	0x03, 0x5f
        /*0012*/ 	.short	0x0101


	//----- nvinfo : EIATTR_VRC_CTA_INIT_COUNT
	.align		4
        /*0014*/ 	.byte	0x02, 0x4a
	.zero		1
	.zero		1


	//----- nvinfo : EIATTR_EXIT_INSTR_OFFSETS
	.align		4
        /*0018*/ 	.byte	0x04, 0x1c
        /*001a*/ 	.short	(.L_66 - .L_65)


	//   ....[0]....
.L_65:
        /*001c*/ 	.word	0x00000010


	//----- nvinfo : EIATTR_SW_WAR
	.align		4
.L_66:
        /*0020*/ 	.byte	0x04, 0x36
        /*0022*/ 	.short	(.L_68 - .L_67)
.L_67:
        /*0024*/ 	.word	0x00000008
.L_68:


//--------------------- .nv.info._Z8k2_scorePtS_Pfi --------------------------
	.section	.nv.info._Z8k2_scorePtS_Pfi,"",@"SHT_CUDA_INFO"
	.sectionflags	@""
	.align	4


	//----- nvinfo : EIATTR_CUDA_API_VERSION
	.align		4
        /*0000*/ 	.byte	0x04, 0x37
        /*0002*/ 	.short	(.L_70 - .L_69)
.L_69:
        /*0004*/ 	.word	0x00000082


	//----- nvinfo : EIATTR_KPARAM_INFO
	.align		4
.L_70:
        /*0008*/ 	.byte	0x04, 0x17
        /*000a*/ 	.short	(.L_72 - .L_71)
.L_71:
        /*000c*/ 	.word	0x00000000
        /*0010*/ 	.short	0x0003
        /*0012*/ 	.short	0x0018
        /*0014*/ 	.byte	0x00, 0xf0, 0x11, 0x00


	//----- nvinfo : EIATTR_KPARAM_INFO
	.align		4
.L_72:
        /*0018*/ 	.byte	0x04, 0x17
        /*001a*/ 	.short	(.L_74 - .L_73)
.L_73:
        /*001c*/ 	.word	0x00000000
        /*0020*/ 	.short	0x0002
        /*0022*/ 	.short	0x0010
        /*0024*/ 	.byte	0x00, 0xf5, 0x21, 0x00


	//----- nvinfo : EIATTR_KPARAM_INFO
	.align		4
.L_74:
        /*0028*/ 	.byte	0x04, 0x17
        /*002a*/ 	.short	(.L_76 - .L_75)
.L_75:
        /*002c*/ 	.word	0x00000000
        /*0030*/ 	.short	0x0001
        /*0032*/ 	.short	0x0008
        /*0034*/ 	.byte	0x00, 0xf5, 0x21, 0x00


	//----- nvinfo : EIATTR_KPARAM_INFO
	.align		4
.L_76:
        /*0038*/ 	.byte	0x04, 0x17
        /*003a*/ 	.short	(.L_78 - .L_77)
.L_77:
        /*003c*/ 	.word	0x00000000
        /*0040*/ 	.short	0x0000
        /*0042*/ 	.short	0x0000
        /*0044*/ 	.byte	0x00, 0xf5, 0x21, 0x00


	//----- nvinfo : EIATTR_SPARSE_MMA_MASK
	.align		4
.L_78:
        /*0048*/ 	.byte	0x03, 0x50
        /*004a*/ 	.short	0x0000


	//----- nvinfo : EIATTR_MAXREG_COUNT
	.align		4
        /*004c*/ 	.byte	0x03, 0x1b
        /*004e*/ 	.short	0x00ff


	//----- nvinfo : EIATTR_MERCURY_ISA_VERSION
	.align		4
        /*0050*/ 	.byte	0x03, 0x5f
        /*0052*/ 	.short	0x0101


	//----- nvinfo : EIATTR_VRC_CTA_INIT_COUNT
	.align		4
        /*0054*/ 	.byte	0x02, 0x4a
	.zero		1
	.zero		1


	//----- nvinfo : EIATTR_EXIT_INSTR_OFFSETS
	.align		4
        /*0058*/ 	.byte	0x04, 0x1c
        /*005a*/ 	.short	(.L_80 - .L_79)


	//   ....[0]....
.L_79:
        /*005c*/ 	.word	0x00000070


	//   ....[1]....
        /*0060*/ 	.word	0x000007f0


	//----- nvinfo : EIATTR_CRS_STACK_SIZE
	.align		4
.L_80:
        /*0064*/ 	.byte	0x04, 0x1e
        /*0066*/ 	.short	(.L_82 - .L_81)
.L_81:
        /*0068*/ 	.word	0x00000000


	//----- nvinfo : EIATTR_CBANK_PARAM_SIZE
	.align		4
.L_82:
        /*006c*/ 	.byte	0x03, 0x19
        /*006e*/ 	.short	0x001c


	//----- nvinfo : EIATTR_PARAM_CBANK
	.align		4
        /*0070*/ 	.byte	0x04, 0x0a
        /*0072*/ 	.short	(.L_84 - .L_83)
	.align		4
.L_83:
        /*0074*/ 	.word	index@(.nv.constant0._Z8k2_scorePtS_Pfi)
        /*0078*/ 	.short	0x0380
        /*007a*/ 	.short	0x001c


	//----- nvinfo : EIATTR_SW_WAR
	.align		4
.L_84:
        /*007c*/ 	.byte	0x04, 0x36
        /*007e*/ 	.short	(.L_86 - .L_85)
.L_85:
        /*0080*/ 	.word	0x00000008
.L_86:


//--------------------- .nv.info._Z23build_contingency_tablePmPtS0_ii --------------------------
	.section	.nv.info._Z23build_contingency_tablePmPtS0_ii,"",@"SHT_CUDA_INFO"
	.sectionflags	@""
	.align	4


	//----- nvinfo : EIATTR_CUDA_API_VERSION
	.align		4
        /*0000*/ 	.byte	0x04, 0x37
        /*0002*/ 	.short	(.L_88 - .L_87)
.L_87:
        /*0004*/ 	.word	0x00000082


	//----- nvinfo : EIATTR_KPARAM_INFO
	.align		4
.L_88:
        /*0008*/ 	.byte	0x04, 0x17
        /*000a*/ 	.short	(.L_90 - .L_89)
.L_89:
        /*000c*/ 	.word	0x00000000
        /*0010*/ 	.short	0x0004
        /*0012*/ 	.short	0x001c
        /*0014*/ 	.byte	0x00, 0xf0, 0x11, 0x00


	//----- nvinfo : EIATTR_KPARAM_INFO
	.align		4
.L_90:
        /*0018*/ 	.byte	0x04, 0x17
        /*001a*/ 	.short	(.L_92 - .L_91)
.L_91:
        /*001c*/ 	.word	0x00000000
        /*0020*/ 	.short	0x0003
        /*0022*/ 	.short	0x0018
        /*0024*/ 	.byte	0x00, 0xf0, 0x11, 0x00


	//----- nvinfo : EIATTR_KPARAM_INFO
	.align		4
.L_92:
        /*0028*/ 	.byte	0x04, 0x17
        /*002a*/ 	.short	(.L_94 - .L_93)
.L_93:
        /*002c*/ 	.word	0x00000000
        /*0030*/ 	.short	0x0002
        /*0032*/ 	.short	0x0010
        /*0034*/ 	.byte	0x00, 0xf5, 0x21, 0x00


	//----- nvinfo : EIATTR_KPARAM_INFO
	.align		4
.L_94:
        /*0038*/ 	.byte	0x04, 0x17
        /*003a*/ 	.short	(.L_96 - .L_95)
.L_95:
        /*003c*/ 	.word	0x00000000
        /*0040*/ 	.short	0x0001
        /*0042*/ 	.short	0x0008
        /*0044*/ 	.byte	0x00, 0xf5, 0x21, 0x00


	//----- nvinfo : EIATTR_KPARAM_INFO
	.align		4
.L_96:
        /*0048*/ 	.byte	0x04, 0x17
        /*004a*/ 	.short	(.L_98 - .L_97)
.L_97:
        /*004c*/ 	.word	0x00000000
        /*0050*/ 	.short	0x0000
        /*0052*/ 	.short	0x0000
        /*0054*/ 	.byte	0x00, 0xf5, 0x21, 0x00


	//----- nvinfo : EIATTR_SPARSE_MMA_MASK
	.align		4
.L_98:
        /*0058*/ 	.byte	0x03, 0x50
        /*005a*/ 	.short	0x0000


	//----- nvinfo : EIATTR_MAXREG_COUNT
	.align		4
        /*005c*/ 	.byte	0x03, 0x1b
        /*005e*/ 	.short	0x00ff


	//----- nvinfo : EIATTR_MERCURY_ISA_VERSION
	.align		4
        /*0060*/ 	.byte	0x03, 0x5f
        /*0062*/ 	.short	0x0101


	//----- nvinfo : EIATTR_VRC_CTA_INIT_COUNT
	.align		4
        /*0064*/ 	.byte	0x02, 0x4a
	.zero		1
	.zero		1


	//----- nvinfo : EIATTR_EXIT_INSTR_OFFSETS
	.align		4
        /*0068*/ 	.byte	0x04, 0x1c
        /*006a*/ 	.short	(.L_100 - .L_99)


	//   ....[0]....
.L_99:
        /*006c*/ 	.word	0x00000070


	//   ....[1]....
        /*0070*/ 	.word	0x000000a0


	//   ....[2]....
        /*0074*/ 	.word	0x00000600


	//----- nvinfo : EIATTR_CRS_STACK_SIZE
	.align		4
.L_100:
        /*0078*/ 	.byte	0x04, 0x1e
        /*007a*/ 	.short	(.L_102 - .L_101)
.L_101:
        /*007c*/ 	.word	0x00000000


	//----- nvinfo : EIATTR_CBANK_PARAM_SIZE
	.align		4
.L_102:
        /*0080*/ 	.byte	0x03, 0x19
        /*0082*/ 	.short	0x0020


	//----- nvinfo : EIATTR_PARAM_CBANK
	.align		4
        /*0084*/ 	.byte	0x04, 0x0a
        /*0086*/ 	.short	(.L_104 - .L_103)
	.align		4
.L_103:
        /*0088*/ 	.word	index@(.nv.constant0._Z23build_contingency_tablePmPtS0_ii)
        /*008c*/ 	.short	0x0380
        /*008e*/ 	.short	0x0020


	//----- nvinfo : EIATTR_SW_WAR
	.align		4
.L_104:
        /*0090*/ 	.byte	0x04, 0x36
        /*0092*/ 	.short	(.L_106 - .L_105)
.L_105:
        /*0094*/ 	.word	0x00000008
.L_106:


//--------------------- .nv.callgraph             --------------------------
	.section	.nv.callgraph,"",@"SHT_CUDA_CALLGRAPH"
	.align	4
	.sectionentsize	8
	.align		4
        /*0000*/ 	.word	0x00000000
	.align		4
        /*0004*/ 	.word	0xffffffff
	.align		4
        /*0008*/ 	.word	0x00000000
	.align		4
        /*000c*/ 	.word	0xfffffffe
	.align		4
        /*0010*/ 	.word	0x00000000
	.align		4
        /*0014*/ 	.word	0xfffffffd
	.align		4
        /*0018*/ 	.word	0x00000000
	.align		4
        /*001c*/ 	.word	0xfffffffc


//--------------------- .nv.constant4             --------------------------
	.section	.nv.constant4,"a",@progbits
	.align	8
	.align		8
.nv.constant4:
        /*0000*/ 	.dword	_ZN34_INTERNAL_e53f1408_4_k_cu_e1699f554cuda3std3__45__cpo5beginE
	.align		8
        /*0008*/ 	.dword	_ZN34_INTERNAL_e53f1408_4_k_cu_e1699f554cuda3std3__45__cpo3endE
	.align		8
        /*0010*/ 	.dword	_ZN34_INTERNAL_e53f1408_4_k_cu_e1699f554cuda3std3__45__cpo6cbeginE
	.align		8
        /*0018*/ 	.dword	_ZN34_INTERNAL_e53f1408_4_k_cu_e1699f554cuda3std3__45__cpo4cendE
	.align		8
        /*0020*/ 	.dword	_ZN34_INTERNAL_e53f1408_4_k_cu_e1699f554cuda3std3__45__cpo6rbeginE
	.align		8
        /*0028*/ 	.dword	_ZN34_INTERNAL_e53f1408_4_k_cu_e1699f554cuda3std3__45__cpo4rendE
	.align		8
        /*0030*/ 	.dword	_ZN34_INTERNAL_e53f1408_4_k_cu_e1699f554cuda3std3__45__cpo7crbeginE
	.align		8
        /*0038*/ 	.dword	_ZN34_INTERNAL_e53f1408_4_k_cu_e1699f554cuda3std3__45__cpo5crendE
	.align		8
        /*0040*/ 	.dword	_ZN34_INTERNAL_e53f1408_4_k_cu_e1699f554cuda3std3__436_GLOBAL__N__e53f1408_4_k_cu_e1699f556ignoreE
	.align		8
        /*0048*/ 	.dword	_ZN34_INTERNAL_e53f1408_4_k_cu_e1699f554cuda3std3__419piecewise_constructE
	.align		8
        /*0050*/ 	.dword	_ZN34_INTERNAL_e53f1408_4_k_cu_e1699f554cuda3std3__48in_placeE
	.align		8
        /*0058*/ 	.dword	_ZN34_INTERNAL_e53f1408_4_k_cu_e1699f554cuda3std3__420unreachable_sentinelE
	.align		8
        /*0060*/ 	.dword	_ZN34_INTERNAL_e53f1408_4_k_cu_e1699f554cuda3std3__47nulloptE
	.align		8
        /*0068*/ 	.dword	_ZN34_INTERNAL_e53f1408_4_k_cu_e1699f554cuda3std3__48unexpectE
	.align		8
        /*0070*/ 	.dword	_ZN34_INTERNAL_e53f1408_4_k_cu_e1699f554cuda3std6ranges3__45__cpo4swapE
	.align		8
        /*0078*/ 	.dword	_ZN34_INTERNAL_e53f1408_4_k_cu_e1699f554cuda3std6ranges3__45__cpo9iter_moveE
	.align		8
        /*0080*/ 	.dword	_ZN34_INTERNAL_e53f1408_4_k_cu_e1699f554cuda3std6ranges3__45__cpo5beginE
	.align		8
        /*0088*/ 	.dword	_ZN34_INTERNAL_e53f1408_4_k_cu_e1699f554cuda3std6ranges3__45__cpo3endE
	.align		8
        /*0090*/ 	.dword	_ZN34_INTERNAL_e53f1408_4_k_cu_e1699f554cuda3std6ranges3__45__cpo6cbeginE
	.align		8
        /*0098*/ 	.dword	_ZN34_INTERNAL_e53f1408_4_k_cu_e1699f554cuda3std6ranges3__45__cpo4cendE
	.align		8
        /*00a0*/ 	.dword	_ZN34_INTERNAL_e53f1408_4_k_cu_e1699f554cuda3std6ranges3__45__cpo7advanceE
	.align		8
        /*00a8*/ 	.dword	_ZN34_INTERNAL_e53f1408_4_k_cu_e1699f554cuda3std6ranges3__45__cpo9iter_swapE
	.align		8
        /*00b0*/ 	.dword	_ZN34_INTERNAL_e53f1408_4_k_cu_e1699f554cuda3std6ranges3__45__cpo4nextE
	.align		8
        /*00b8*/ 	.dword	_ZN34_INTERNAL_e53f1408_4_k_cu_e1699f554cuda3std6ranges3__45__cpo4prevE
	.align		8
        /*00c0*/ 	.dword	_ZN34_INTERNAL_e53f1408_4_k_cu_e1699f554cuda3std6ranges3__45__cpo4dataE
	.align		8
        /*00c8*/ 	.dword	_ZN34_INTERNAL_e53f1408_4_k_cu_e1699f554cuda3std6ranges3__45__cpo5cdataE
	.align		8
        /*00d0*/ 	.dword	_ZN34_INTERNAL_e53f1408_4_k_cu_e1699f554cuda3std6ranges3__45__cpo4sizeE
	.align		8
        /*00d8*/ 	.dword	_ZN34_INTERNAL_e53f1408_4_k_cu_e1699f554cuda3std6ranges3__45__cpo5ssizeE
	.align		8
        /*00e0*/ 	.dword	_ZN34_INTERNAL_e53f1408_4_k_cu_e1699f554cuda3std6ranges3__45__cpo8distanceE
	.align		8
        /*00e8*/ 	.dword	_ZN34_INTERNAL_e53f1408_4_k_cu_e1699f556thrust24THRUST_300001_SM_1000_NS8cuda_cub3parE
	.align		8
        /*00f0*/ 	.dword	_ZN34_INTERNAL_e53f1408_4_k_cu_e1699f556thrust24THRUST_300001_SM_1000_NS8cuda_cub10par_nosyncE
	.align		8
        /*00f8*/ 	.dword	_ZN34_INTERNAL_e53f1408_4_k_cu_e1699f556thrust24THRUST_300001_SM_1000_NS6system6detail10sequential3seqE
	.align		8
        /*0100*/ 	.dword	_ZN34_INTERNAL_e53f1408_4_k_cu_e1699f556thrust24THRUST_300001_SM_1000_NS6system3cpp3parE
	.align		8
        /*0108*/ 	.dword	_ZN34_INTERNAL_e53f1408_4_k_cu_e1699f556thrust24THRUST_300001_SM_1000_NS12placeholders2_1E
	.align		8
        /*0110*/ 	.dword	_ZN34_INTERNAL_e53f1408_4_k_cu_e1699f556thrust24THRUST_300001_SM_1000_NS12placeholders2_2E
	.align		8
        /*0118*/ 	.dword	_ZN34_INTERNAL_e53f1408_4_k_cu_e1699f556thrust24THRUST_300001_SM_1000_NS12placeholders2_3E
	.align		8
        /*0120*/ 	.dword	_ZN34_INTERNAL_e53f1408_4_k_cu_e1699f556thrust24THRUST_300001_SM_1000_NS12placeholders2_4E
	.align		8
        /*0128*/ 	.dword	_ZN34_INTERNAL_e53f1408_4_k_cu_e1699f556thrust24THRUST_300001_SM_1000_NS12placeholders2_5E
	.align		8
        /*0130*/ 	.dword	_ZN34_INTERNAL_e53f1408_4_k_cu_e1699f556thrust24THRUST_300001_SM_1000_NS12placeholders2_6E
	.align		8
        /*0138*/ 	.dword	_ZN34_INTERNAL_e53f1408_4_k_cu_e1699f556thrust24THRUST_300001_SM_1000_NS12placeholders2_7E
	.align		8
        /*0140*/ 	.dword	_ZN34_INTERNAL_e53f1408_4_k_cu_e1699f556thrust24THRUST_300001_SM_1000_NS12placeholders2_8E
	.align		8
        /*0148*/ 	.dword	_ZN34_INTERNAL_e53f1408_4_k_cu_e1699f556thrust24THRUST_300001_SM_1000_NS12placeholders2_9E
	.align		8
        /*0150*/ 	.dword	_ZN34_INTERNAL_e53f1408_4_k_cu_e1699f556thrust24THRUST_300001_SM_1000_NS12placeholders3_10E
	.align		8
        /*0158*/ 	.dword	_ZN34_INTERNAL_e53f1408_4_k_cu_e1699f556thrust24THRUST_300001_SM_1000_NS3seqE
	.align		8
        /*0160*/ 	.dword	_ZN34_INTERNAL_e53f1408_4_k_cu_e1699f556thrust24THRUST_300001_SM_1000_NS6deviceE


//--------------------- .text._ZN3cub18CUB_300001_SM_10006detail11EmptyKernelIvEEvv --------------------------
	.section	.text._ZN3cub18CUB_300001_SM_10006detail11EmptyKernelIvEEvv,"ax",@progbits
	.align	128
        .global         _ZN3cub18CUB_300001_SM_10006detail11EmptyKernelIvEEvv
        .type           _ZN3cub18CUB_300001_SM_10006detail11EmptyKernelIvEEvv,@function
        .size           _ZN3cub18CUB_300001_SM_10006detail11EmptyKernelIvEEvv,(.L_x_17 - _ZN3cub18CUB_300001_SM_10006detail11EmptyKernelIvEEvv)
        .other          _ZN3cub18CUB_300001_SM_10006detail11EmptyKernelIvEEvv,@"STO_CUDA_ENTRY STV_DEFAULT"
_ZN3cub18CUB_300001_SM_10006detail11EmptyKernelIvEEvv:
.text._ZN3cub18CUB_300001_SM_10006detail11EmptyKernelIvEEvv:
[----:B------:R-:W-:Y:S01]  /*0000*/  LDC R1, c[0x0][0x37c] ;  /* 0x0000df00ff017b82 */ /* 0x000fe20000000800 */
[----:B------:R-:W-:Y:S05]  /*0010*/  EXIT ;  /* 0x000000000000794d */ /* 0x000fea0003800000 */
.L_x_0:
[----:B------:R-:W-:-:S00]  /*0020*/  BRA `(.L_x_0) ;  /* 0xfffffffc00fc7947 */ /* 0x000fc0000383ffff */
[----:B------:R-:W-:-:S00]  /*0030*/  NOP ;  /* 0x0000000000007918 */ /* 0x000fc00000000000 */
        /* <DEDUP_REMOVED lines=12> */
.L_x_17:


//--------------------- .text._Z8k2_scorePtS_Pfi  --------------------------
	.section	.text._Z8k2_scorePtS_Pfi,"ax",@progbits
	.align	128
        .global         _Z8k2_scorePtS_Pfi
        .type           _Z8k2_scorePtS_Pfi,@function
        .size           _Z8k2_scorePtS_Pfi,(.L_x_18 - _Z8k2_scorePtS_Pfi)
        .other          _Z8k2_scorePtS_Pfi,@"STO_CUDA_ENTRY STV_DEFAULT"
_Z8k2_scorePtS_Pfi:
.text._Z8k2_scorePtS_Pfi:
[----:B------:R-:W-:Y:S01]  /*0000*/  LDC R1, c[0x0][0x37c] ;  /* 0x0000df00ff017b82 */ /* 0x000fe20000000800 */
[----:B------:R-:W0:Y:S07]  /*0010*/  S2R R8, SR_TID.X ;  /* 0x0000000000087919 */ /* 0x000e2e0000002100 */
[----:B------:R-:W0:Y:S01]  /*0020*/  S2UR UR4, SR_CTAID.X ;  /* 0x00000000000479c3 */ /* 0x000e220000002500 */
[----:B------:R-:W1:Y:S07]  /*0030*/  LDCU UR5, c[0x0][0x398] ;  /* 0x00007300ff0577ac */ /* 0x000e6e0008000800 */
[----:B------:R-:W0:Y:S02]  /*0040*/  LDC R9, c[0x0][0x360] ;  /* 0x0000d800ff097b82 */ /* 0x000e240000000800 */
[----:B0-----:R-:W-:-:S05]  /*0050*/  IMAD R8, R9, UR4, R8 ;  /* 0x0000000409087c24 */ /* 0x001fca000f8e0208 */
[----:B-1----:R-:W-:-:S13]  /*0060*/  ISETP.GE.AND P0, PT, R8, UR5, PT ;  /* 0x0000000508007c0c */ /* 0x002fda000bf06270 */
[----:B------:R-:W-:Y:S05]  /*0070*/  @P0 EXIT ;  /* 0x000000000000094d */ /* 0x000fea0003800000 */
[----:B------:R-:W0:Y:S01]  /*0080*/  LDCU UR4, c[0x0][0x370] ;  /* 0x00006e00ff0477ac */ /* 0x000e220008000800 */
[----:B------:R-:W1:Y:S01]  /*0090*/  LDCU.64 UR6, c[0x0][0x358] ;  /* 0x00006b00ff0677ac */ /* 0x000e620008000a00 */
[----:B0-----:R-:W-:-:S07]  /*00a0*/  IMAD R9, R9, UR4, RZ ;  /* 0x0000000409097c24 */ /* 0x001fce000f8e02ff */
.L_x_11:
[----:B0-----:R-:W0:Y:S01]  /*00b0*/  LDC.64 R4, c[0x0][0x390] ;  /* 0x0000e400ff047b82 */ /* 0x001e220000000a00 */
[----:B------:R-:W2:Y:S01]  /*00c0*/  LDCU UR4, c[0x0][0x398] ;  /* 0x00007300ff0477ac */ /* 0x000ea20008000800 */
[----:B0-----:R-:W-:-:S05]  /*00d0*/  IMAD.WIDE R4, R8, 0x4, R4 ;  /* 0x0000000408047825 */ /* 0x001fca00078e0204 */
[----:B-1----:R0:W5:Y:S01]  /*00e0*/  LDG.E R13, desc[UR6][R4.64] ;  /* 0x00000006040d7981 */ /* 0x002162000c1e1900 */
[-C--:B------:R-:W-:Y:S01]  /*00f0*/  MOV R10, R8.reuse ;  /* 0x00000008000a7202 */ /* 0x080fe20000000f00 */
[----:B------:R-:W-:Y:S01]  /*0100*/  HFMA2 R11, -RZ, RZ, 0, 0 ;  /* 0x00000000ff0b7431 */ /* 0x000fe200000001ff */
[----:B------:R-:W-:-:S04]  /*0110*/  IADD3 R8, PT, PT, R9, R8, RZ ;  /* 0x0000000809087210 */ /* 0x000fc80007ffe0ff */
[----:B--2---:R-:W-:-:S13]  /*0120*/  ISETP.GE.AND P0, PT, R8, UR4, PT ;  /* 0x0000000408007c0c */ /* 0x004fda000bf06270 */
.L_x_10:
[----:B-1----:R-:W1:Y:S01]  /*0130*/  LDC.64 R6, c[0x0][0x388] ;  /* 0x0000e200ff067b82 */ /* 0x002e620000000a00 */
[----:B------:R-:W-:Y:S01]  /*0140*/  IMAD R15, R10, 0x1b, R11 ;  /* 0x0000001b0a0f7824 */ /* 0x000fe200078e020b */
[----:B------:R-:W-:Y:S01]  /*0150*/  IADD3 R11, PT, PT, R11, 0x1, RZ ;  /* 0x000000010b0b7810 */ /* 0x000fe20007ffe0ff */
[----:B------:R-:W-:Y:S01]  /*0160*/  BSSY.RECONVERGENT B0, `(.L_x_1) ;  /* 0x0000024000007945 */ /* 0x000fe20003800200 */
[----:B------:R-:W-:Y:S02]  /*0170*/  MOV R14, 0x1 ;  /* 0x00000001000e7802 */ /* 0x000fe40000000f00 */
[----:B------:R-:W-:Y:S02]  /*0180*/  ISETP.NE.AND P1, PT, R11, 0x1b, PT ;  /* 0x0000001b0b00780c */ /* 0x000fe40003f25270 */
[----:B------:R-:W2:Y:S01]  /*0190*/  LDC.64 R2, c[0x0][0x380] ;  /* 0x0000e000ff027b82 */ /* 0x000ea20000000a00 */
[----:B-1----:R-:W-:-:S04]  /*01a0*/  IMAD.WIDE R6, R15, 0x2, R6 ;  /* 0x000000020f067825 */ /* 0x002fc800078e0206 */
[----:B--2---:R-:W-:-:S07]  /*01b0*/  IMAD.WIDE R2, R15, 0x2, R2 ;  /* 0x000000020f027825 */ /* 0x004fce00078e0202 */
.L_x_2:
[----:B------:R-:W-:Y:S02]  /*01c0*/  I2FP.F32.U32 R15, R14 ;  /* 0x0000000e000f7245 */ /* 0x000fe40000201000 */
[----:B------:R-:W-:Y:S02]  /*01d0*/  MOV R12, 0x3e055027 ;  /* 0x3e055027000c7802 */ /* 0x000fe40000000f00 */
[C---:B------:R-:W-:Y:S02]  /*01e0*/  IADD3 R0, PT, PT, R15.reuse, -0x3f2aaaab, RZ ;  /* 0xc0d555550f007810 */ /* 0x040fe40007ffe0ff */
[----:B------:R-:W-:Y:S02]  /*01f0*/  ISETP.GT.U32.AND P2, PT, R15, 0x7f7fffff, PT ;  /* 0x7f7fffff0f00780c */ /* 0x000fe40003f44070 */
[----:B------:R-:W-:-:S04]  /*0200*/  LOP3.LUT R0, R0, 0xff800000, RZ, 0xc0, !PT ;  /* 0xff80000000007812 */ /* 0x000fc800078ec0ff */
[-C--:B------:R-:W-:Y:S02]  /*0210*/  IADD3 R16, PT, PT, R15, -R0.reuse, RZ ;  /* 0x800000000f107210 */ /* 0x080fe40007ffe0ff */
[----:B------:R-:W-:-:S03]  /*0220*/  I2FP.F32.S32 R0, R0 ;  /* 0x0000000000007245 */ /* 0x000fc60000201400 */
[----:B------:R-:W-:Y:S02]  /*0230*/  FADD R17, R16, -1 ;  /* 0xbf80000010117421 */ /* 0x000fe40000000000 */
[----:B------:R-:W-:Y:S02]  /*0240*/  FFMA R0, R0, 1.1920928955078125e-07, RZ ;  /* 0x3400000000007823 */ /* 0x000fe400000000ff */
[----:B------:R-:W-:-:S04]  /*0250*/  FFMA R16, R17, -R12, 0.14084610342979431152 ;  /* 0x3e1039f611107423 */ /* 0x000fc8000000080c */
[----:B------:R-:W-:-:S04]  /*0260*/  FFMA R16, R17, R16, -0.12148627638816833496 ;  /* 0xbdf8cdcc11107423 */ /* 0x000fc80000000010 */
[----:B------:R-:W-:-:S04]  /*0270*/  FFMA R16, R17, R16, 0.13980610668659210205 ;  /* 0x3e0f295511107423 */ /* 0x000fc80000000010 */
[----:B------:R-:W-:-:S04]  /*0280*/  FFMA R16, R17, R16, -0.16684235632419586182 ;  /* 0xbe2ad8b911107423 */ /* 0x000fc80000000010 */
[----:B------:R-:W-:-:S04]  /*0290*/  FFMA R16, R17, R16, 0.20012299716472625732 ;  /* 0x3e4ced0b11107423 */ /* 0x000fc80000000010 */
[----:B------:R-:W-:-:S04]  /*02a0*/  FFMA R16, R17, R16, -0.24999669194221496582 ;  /* 0xbe7fff2211107423 */ /* 0x000fc80000000010 */
[----:B------:R-:W-:-:S04]  /*02b0*/  FFMA R16, R17, R16, 0.33333182334899902344 ;  /* 0x3eaaaa7811107423 */ /* 0x000fc80000000010 */
[----:B------:R-:W-:-:S04]  /*02c0*/  FFMA R16, R17, R16, -0.5 ;  /* 0xbf00000011107423 */ /* 0x000fc80000000010 */
[----:B------:R-:W-:-:S04]  /*02d0*/  FMUL R16, R17, R16 ;  /* 0x0000001011107220 */ /* 0x000fc80000400000 */
[----:B------:R-:W-:Y:S01]  /*02e0*/  FFMA R17, R17, R16, R17 ;  /* 0x0000001011117223 */ /* 0x000fe20000000011 */
[----:B------:R-:W-:-:S03]  /*02f0*/  MOV R16, 0x7f800000 ;  /* 0x7f80000000107802 */ /* 0x000fc60000000f00 */
[----:B------:R-:W-:Y:S02]  /*0300*/  FFMA R0, R0, 0.69314718246459960938, R17 ;  /* 0x3f31721800007823 */ /* 0x000fe40000000011 */
[----:B------:R-:W-:-:S04]  /*0310*/  @P2 FFMA R0, R15, R16, +INF ;  /* 0x7f8000000f002423 */ /* 0x000fc80000000010 */
[----:B-----5:R-:W-:-:S05]  /*0320*/  FADD R13, R0, R13 ;  /* 0x0000000d000d7221 */ /* 0x020fca0000000000 */
[----:B------:R1:W-:Y:S04]  /*0330*/  STG.E desc[UR6][R4.64], R13 ;  /* 0x0000000d04007986 */ /* 0x0003e8000c101906 */
[----:B------:R-:W2:Y:S04]  /*0340*/  LDG.E.U16 R17, desc[UR6][R6.64] ;  /* 0x0000000606117981 */ /* 0x000ea8000c1e1500 */
[----:B------:R-:W2:Y:S02]  /*0350*/  LDG.E.U16 R0, desc[UR6][R2.64] ;  /* 0x0000000602007981 */ /* 0x000ea4000c1e1500 */
[----:B--2---:R-:W-:-:S04]  /*0360*/  IADD3 R15, PT, PT, R17, 0x1, R0 ;  /* 0x00000001110f7810 */ /* 0x004fc80007ffe000 */
[C---:B------:R-:W-:Y:S02]  /*0370*/  ISETP.GE.U32.AND P2, PT, R14.reuse, R15, PT ;  /* 0x0000000f0e00720c */ /* 0x040fe40003f46070 */
[----:B------:R-:W-:-:S11]  /*0380*/  IADD3 R14, PT, PT, R14, 0x1, RZ ;  /* 0x000000010e0e7810 */ /* 0x000fd60007ffe0ff */
[----:B-1----:R-:W-:Y:S05]  /*0390*/  @!P2 BRA `(.L_x_2) ;  /* 0xfffffffc0088a947 */ /* 0x002fea000383ffff */
[----:B------:R-:W-:Y:S05]  /*03a0*/  BSYNC.RECONVERGENT B0 ;  /* 0x0000000000007941 */ /* 0x000fea0003800200 */
.L_x_1:
[----:B------:R-:W-:Y:S01]  /*03b0*/  ISETP.NE.AND P2, PT, R17, RZ, PT ;  /* 0x000000ff1100720c */ /* 0x000fe20003f45270 */
[----:B------:R-:W-:-:S12]  /*03c0*/  BSSY.RECONVERGENT B0, `(.L_x_3) ;  /* 0x0000020000007945 */ /* 0x000fd80003800200 */
[----:B------:R-:W-:Y:S05]  /*03d0*/  @!P2 BRA `(.L_x_4) ;  /* 0x000000000078a947 */ /* 0x000fea0003800000 */
[----:B------:R-:W-:Y:S01]  /*03e0*/  HFMA2 R14, -RZ, RZ, 0, 5.9604644775390625e-08 ;  /* 0x00000001ff0e7431 */ /* 0x000fe200000001ff */
[----:B------:R-:W-:Y:S06]  /*03f0*/  BSSY.RECONVERGENT B1, `(.L_x_5) ;  /* 0x000001b000017945 */ /* 0x000fec0003800200 */
.L_x_6:
[----:B------:R-:W-:-:S04]  /*0400*/  I2FP.F32.U32 R15, R14 ;  /* 0x0000000e000f7245 */ /* 0x000fc80000201000 */
        /* <DEDUP_REMOVED lines=16> */
[----:B------:R-:W-:-:S04]  /*0510*/  FFMA R17, R17, R18, R17 ;  /* 0x0000001211117223 */ /* 0x000fc80000000011 */
[----:B------:R-:W-:Y:S01]  /*0520*/  FFMA R0, R0, 0.69314718246459960938, R17 ;  /* 0x3f31721800007823 */ /* 0x000fe20000000011 */
[----:B------:R-:W-:-:S04]  /*0530*/  @P2 FFMA R0, R15, R16, +INF ;  /* 0x7f8000000f002423 */ /* 0x000fc80000000010 */
[----:B------:R-:W-:-:S05]  /*0540*/  FADD R13, -R0, R13 ;  /* 0x0000000d000d7221 */ /* 0x000fca0000000100 */
[----:B------:R1:W-:Y:S04]  /*0550*/  STG.E desc[UR6][R4.64], R13 ;  /* 0x0000000d04007986 */ /* 0x0003e8000c101906 */
[----:B------:R-:W2:Y:S02]  /*0560*/  LDG.E.U16 R15, desc[UR6][R6.64] ;  /* 0x00000006060f7981 */ /* 0x000ea4000c1e1500 */
[C---:B--2---:R-:W-:Y:S02]  /*0570*/  ISETP.GE.U32.AND P2, PT, R14.reuse, R15, PT ;  /* 0x0000000f0e00720c */ /* 0x044fe40003f46070 */
[----:B------:R-:W-:-:S11]  /*0580*/  IADD3 R14, PT, PT, R14, 0x1, RZ ;  /* 0x000000010e0e7810 */ /* 0x000fd60007ffe0ff */
[----:B-1----:R-:W-:Y:S05]  /*0590*/  @!P2 BRA `(.L_x_6) ;  /* 0xfffffffc0098a947 */ /* 0x002fea000383ffff */
[----:B------:R-:W-:Y:S05]  /*05a0*/  BSYNC.RECONVERGENT B1 ;  /* 0x0000000000017941 */ /* 0x000fea0003800200 */
.L_x_5:
[----:B------:R1:W5:Y:S02]  /*05b0*/  LDG.E.U16 R0, desc[UR6][R2.64] ;  /* 0x0000000602007981 */ /* 0x000364000c1e1500 */
.L_x_4:
[----:B------:R-:W-:Y:S05]  /*05c0*/  BSYNC.RECONVERGENT B0 ;  /* 0x0000000000007941 */ /* 0x000fea0003800200 */
.L_x_3:
[----:B-----5:R-:W-:Y:S01]  /*05d0*/  PRMT R0, R0, 0x9910, RZ ;  /* 0x0000991000007816 */ /* 0x020fe200000000ff */
[----:B------:R-:W-:Y:S03]  /*05e0*/  BSSY.RECONVERGENT B0, `(.L_x_7) ;  /* 0x000001e000007945 */ /* 0x000fe60003800200 */
[----:B------:R-:W-:-:S13]  /*05f0*/  ISETP.NE.AND P2, PT, R0, RZ, PT ;  /* 0x000000ff0000720c */ /* 0x000fda0003f45270 */
[----:B------:R-:W-:Y:S05]  /*0600*/  @!P2 BRA `(.L_x_8) ;  /* 0x00000000006ca947 */ /* 0x000fea0003800000 */
[----:B------:R-:W-:-:S07]  /*0610*/  MOV R6, 0x1 ;  /* 0x0000000100067802 */ /* 0x000fce0000000f00 */
.L_x_9:
        /* <DEDUP_REMOVED lines=22> */
[----:B------:R-:W3:Y:S02]  /*0780*/  LDG.E.U16 R7, desc[UR6][R2.64] ;  /* 0x0000000602077981 */ /* 0x000ee4000c1e1500 */
[C---:B---3--:R-:W-:Y:S02]  /*0790*/  ISETP.GE.U32.AND P2, PT, R6.reuse, R7, PT ;  /* 0x000000070600720c */ /* 0x048fe40003f46070 */
[----:B------:R-:W-:-:S11]  /*07a0*/  IADD3 R6, PT, PT, R6, 0x1, RZ ;  /* 0x0000000106067810 */ /* 0x000fd60007ffe0ff */
[----:B--2---:R-:W-:Y:S05]  /*07b0*/  @!P2 BRA `(.L_x_9) ;  /* 0xfffffffc0098a947 */ /* 0x004fea000383ffff */
.L_x_8:
[----:B------:R-:W-:Y:S05]  /*07c0*/  BSYNC.RECONVERGENT B0 ;  /* 0x0000000000007941 */ /* 0x000fea0003800200 */
.L_x_7:
[----:B------:R-:W-:Y:S05]  /*07d0*/  @P1 BRA `(.L_x_10) ;  /* 0xfffffff800541947 */ /* 0x000fea000383ffff */
[----:B------:R-:W-:Y:S05]  /*07e0*/  @!P0 BRA `(.L_x_11) ;  /* 0xfffffff800308947 */ /* 0x000fea000383ffff */
[----:B------:R-:W-:Y:S05]  /*07f0*/  EXIT ;  /* 0x000000000000794d */ /* 0x000fea0003800000 */
.L_x_12:
        /* <DEDUP_REMOVED lines=16> */
.L_x_18:


//--------------------- .text._Z23build_contingency_tablePmPtS0_ii --------------------------
	.section	.text._Z23build_contingency_tablePmPtS0_ii,"ax",@progbits
	.align	128
        .global         _Z23build_contingency_tablePmPtS0_ii
        .type           _Z23build_contingency_tablePmPtS0_ii,@function
        .size           _Z23build_contingency_tablePmPtS0_ii,(.L_x_19 - _Z23build_contingency_tablePmPtS0_ii)
        .other          _Z23build_contingency_tablePmPtS0_ii,@"STO_CUDA_ENTRY STV_DEFAULT"
_Z23build_contingency_tablePmPtS0_ii:
.text._Z23build_contingency_tablePmPtS0_ii:
        /* <DEDUP_REMOVED lines=8> */
[----:B------:R-:W0:Y:S02]  /*0080*/  LDC R2, c[0x0][0x398] ;  /* 0x0000e600ff027b82 */ /* 0x000e240000000800 */
[----:B0-----:R-:W-:-:S13]  /*0090*/  ISETP.GE.AND P0, PT, R2, 0x1, PT ;  /* 0x000000010200780c */ /* 0x001fda0003f06270 */
[----:B------:R-:W-:Y:S05]  /*00a0*/  @!P0 EXIT ;  /* 0x000000000000894d */ /* 0x000fea0003800000 */
[----:B------:R-:W0:Y:S01]  /*00b0*/  LDCU UR4, c[0x0][0x370] ;  /* 0x00006e00ff0477ac */ /* 0x000e220008000800 */
[----:B------:R-:W1:Y:S01]  /*00c0*/  LDCU.64 UR6, c[0x0][0x358] ;  /* 0x00006b00ff0677ac */ /* 0x000e620008000a00 */
[----:B------:R-:W2:Y:S01]  /*00d0*/  LDCU UR5, c[0x0][0x398] ;  /* 0x00007300ff0577ac */ /* 0x000ea20008000800 */
[----:B------:R-:W3:Y:S01]  /*00e0*/  LDCU.64 UR8, c[0x0][0x380] ;  /* 0x00007000ff0877ac */ /* 0x000ee20008000a00 */
[----:B0-----:R-:W-:-:S07]  /*00f0*/  IMAD R13, R13, UR4, RZ ;  /* 0x000000040d0d7c24 */ /* 0x001fce000f8e02ff */
.L_x_15:
[----:B------:R-:W0:Y:S01]  /*0100*/  LDC.64 R4, c[0x0][0x390] ;  /* 0x0000e400ff047b82 */ /* 0x000e220000000a00 */
[----:B------:R-:W4:Y:S01]  /*0110*/  LDCU UR4, c[0x0][0x39c] ;  /* 0x00007380ff0477ac */ /* 0x000f220008000800 */
[----:B------:R-:W-:Y:S02]  /*0120*/  IMAD R3, R0, 0x3, RZ ;  /* 0x0000000300037824 */ /* 0x000fe400078e02ff */
[--C-:B------:R-:W-:Y:S02]  /*0130*/  IMAD.MOV.U32 R12, RZ, RZ, R0.reuse ;  /* 0x000000ffff0c7224 */ /* 0x100fe400078e0000 */
[----:B------:R-:W-:Y:S02]  /*0140*/  IMAD.IADD R0, R13, 0x1, R0 ;  /* 0x000000010d007824 */ /* 0x000fe400078e0200 */
[----:B------:R-:W-:-:S03]  /*0150*/  IMAD.MOV.U32 R15, RZ, RZ, RZ ;  /* 0x000000ffff0f7224 */ /* 0x000fc600078e00ff */
[----:B----4-:R-:W-:Y:S01]  /*0160*/  ISETP.GE.AND P0, PT, R0, UR4, PT ;  /* 0x0000000400007c0c */ /* 0x010fe2000bf06270 */
[----:B0-----:R-:W-:-:S12]  /*0170*/  IMAD.WIDE R4, R3, 0x2, R4 ;  /* 0x0000000203047825 */ /* 0x001fd800078e0204 */
.L_x_14:
[----:B------:R-:W0:Y:S01]  /*0180*/  LDC.64 R2, c[0x0][0x388] ;  /* 0x0000e200ff027b82 */ /* 0x000e220000000a00 */
[----:B------:R-:W-:-:S04]  /*0190*/  IMAD R7, R12, 0x1b, R15 ;  /* 0x0000001b0c077824 */ /* 0x000fc800078e020f */
[----:B0-----:R-:W-:-:S05]  /*01a0*/  IMAD.WIDE R2, R7, 0x2, R2 ;  /* 0x0000000207027825 */ /* 0x001fca00078e0202 */
[----:B-1----:R0:W5:Y:S01]  /*01b0*/  LDG.E.U16 R14, desc[UR6][R2.64] ;  /* 0x00000006020e7981 */ /* 0x002162000c1e1500 */
[----:B------:R-:W-:Y:S01]  /*01c0*/  PRMT R7, R15, 0x9910, RZ ;  /* 0x000099100f077816 */ /* 0x000fe200000000ff */
[----:B------:R-:W-:Y:S01]  /*01d0*/  IMAD.MOV.U32 R18, RZ, RZ, RZ ;  /* 0x000000ffff127224 */ /* 0x000fe200078e00ff */
[----:B------:R-:W-:Y:S01]  /*01e0*/  PRMT R16, RZ, 0x7610, R16 ;  /* 0x00007610ff107816 */ /* 0x000fe20000000010 */
[----:B------:R-:W-:Y:S02]  /*01f0*/  IMAD.MOV.U32 R17, RZ, RZ, RZ ;  /* 0x000000ffff117224 */ /* 0x000fe400078e00ff */
[C---:B------:R-:W-:Y:S02]  /*0200*/  IMAD R6, R7.reuse, 0x39, RZ ;  /* 0x0000003907067824 */ /* 0x040fe400078e02ff */
[----:B------:R-:W-:-:S03]  /*0210*/  IMAD R7, R7, 0xab, RZ ;  /* 0x000000ab07077824 */ /* 0x000fc600078e02ff */
[----:B------:R-:W-:Y:S02]  /*0220*/  LOP3.LUT R6, R6, 0xffff, RZ, 0xc0, !PT ;  /* 0x0000ffff06067812 */ /* 0x000fe400078ec0ff */
[----:B------:R-:W-:Y:S02]  /*0230*/  LOP3.LUT R7, R7, 0xffff, RZ, 0xc0, !PT ;  /* 0x0000ffff07077812 */ /* 0x000fe400078ec0ff */
[----:B------:R-:W-:Y:S02]  /*0240*/  SHF.R.U32.HI R19, RZ, 0x9, R6 ;  /* 0x00000009ff137819 */ /* 0x000fe40000011606 */
[----:B------:R-:W-:Y:S02]  /*0250*/  SHF.R.U32.HI R6, RZ, 0x9, R7 ;  /* 0x00000009ff067819 */ /* 0x000fe40000011607 */
[----:B------:R-:W-:Y:S02]  /*0260*/  PRMT R7, R19, 0x9910, RZ ;  /* 0x0000991013077816 */ /* 0x000fe400000000ff */
[----:B------:R-:W-:-:S02]  /*0270*/  PRMT R8, R6, 0x9910, RZ ;  /* 0x0000991006087816 */ /* 0x000fc400000000ff */
[----:B------:R-:W-:Y:S01]  /*0280*/  LOP3.LUT R19, R19, 0xffff, RZ, 0xc0, !PT ;  /* 0x0000ffff13137812 */ /* 0x000fe200078ec0ff */
[----:B------:R-:W-:Y:S02]  /*0290*/  IMAD.MOV.U32 R6, RZ, RZ, R7 ;  /* 0x000000ffff067224 */ /* 0x000fe400078e0007 */
[----:B------:R-:W-:Y:S02]  /*02a0*/  IMAD.MOV.U32 R7, RZ, RZ, R8 ;  /* 0x000000ffff077224 */ /* 0x000fe400078e0008 */
[----:B------:R-:W-:Y:S02]  /*02b0*/  IMAD R6, R6, 0x9, RZ ;  /* 0x0000000906067824 */ /* 0x000fe400078e02ff */
[----:B------:R-:W-:Y:S02]  /*02c0*/  IMAD R7, R7, 0x3, RZ ;  /* 0x0000000307077824 */ /* 0x000fe400078e02ff */
[----:B------:R-:W-:Y:S02]  /*02d0*/  IMAD.MOV R6, RZ, RZ, -R6 ;  /* 0x000000ffff067224 */ /* 0x000fe400078e0a06 */
[----:B------:R-:W-:-:S03]  /*02e0*/  IMAD.MOV R7, RZ, RZ, -R7 ;  /* 0x000000ffff077224 */ /* 0x000fc600078e0a07 */
[----:B------:R-:W-:Y:S02]  /*02f0*/  PRMT R6, R6, 0x7710, RZ ;  /* 0x0000771006067816 */ /* 0x000fe400000000ff */
[----:B------:R-:W-:-:S03]  /*0300*/  PRMT R20, R7, 0x7710, RZ ;  /* 0x0000771007147816 */ /* 0x000fc600000000ff */
[--C-:B------:R-:W-:Y:S02]  /*0310*/  IMAD.IADD R6, R6, 0x1, R15.reuse ;  /* 0x0000000106067824 */ /* 0x100fe400078e020f */
[----:B------:R-:W-:Y:S02]  /*0320*/  IMAD.IADD R20, R20, 0x1, R15 ;  /* 0x0000000114147824 */ /* 0x000fe400078e020f */
[----:B------:R-:W-:Y:S01]  /*0330*/  VIADD R15, R15, 0x1 ;  /* 0x000000010f0f7836 */ /* 0x000fe20000000000 */
[----:B------:R-:W-:Y:S02]  /*0340*/  LOP3.LUT R6, R6, 0xff, RZ, 0xc0, !PT ;  /* 0x000000ff06067812 */ /* 0x000fe400078ec0ff */
[----:B------:R-:W-:Y:S02]  /*0350*/  LOP3.LUT R20, R20, 0xff, RZ, 0xc0, !PT ;  /* 0x000000ff14147812 */ /* 0x000fe400078ec0ff */
[----:B------:R-:W-:Y:S01]  /*0360*/  ISETP.NE.AND P1, PT, R15, 0x1b, PT ;  /* 0x0000001b0f00780c */ /* 0x000fe20003f25270 */
[----:B------:R-:W-:-:S05]  /*0370*/  IMAD R6, R6, 0x56, RZ ;  /* 0x0000005606067824 */ /* 0x000fca00078e02ff */
[----:B0-----:R-:W-:-:S07]  /*0380*/  SHF.R.U32.HI R21, RZ, 0x8, R6 ;  /* 0x00000008ff157819 */ /* 0x001fce0000011606 */
.L_x_13:
[----:B------:R-:W4:Y:S04]  /*0390*/  LDG.E.U16 R6, desc[UR6][R4.64] ;  /* 0x0000000604067981 */ /* 0x000f28000c1e1500 */
[----:B------:R-:W2:Y:S04]  /*03a0*/  LDG.E.U16 R8, desc[UR6][R4.64+0x2] ;  /* 0x0000020604087981 */ /* 0x000ea8000c1e1500 */
[----:B------:R-:W3:Y:S01]  /*03b0*/  LDG.E.U16 R7, desc[UR6][R4.64+0x4] ;  /* 0x0000040604077981 */ /* 0x000ee2000c1e1500 */
[----:B----4-:R-:W-:Y:S02]  /*03c0*/  IMAD R6, R6, 0x3, R19 ;  /* 0x0000000306067824 */ /* 0x010fe400078e0213 */
[----:B--2---:R-:W-:-:S02]  /*03d0*/  IMAD R8, R8, 0x3, R21 ;  /* 0x0000000308087824 */ /* 0x004fc400078e0215 */
[----:B------:R-:W-:Y:S02]  /*03e0*/  IMAD R9, R6, UR5, RZ ;  /* 0x0000000506097c24 */ /* 0x000fe4000f8e02ff */
[----:B---3--:R-:W-:Y:S02]  /*03f0*/  IMAD R7, R7, 0x3, R20 ;  /* 0x0000000307077824 */ /* 0x008fe400078e0214 */
[----:B------:R-:W-:Y:S01]  /*0400*/  IMAD R11, R8, UR5, RZ ;  /* 0x00000005080b7c24 */ /* 0x000fe2000f8e02ff */
[----:B------:R-:W-:Y:S01]  /*0410*/  IADD3 R9, P2, PT, R9, R18, RZ ;  /* 0x0000001209097210 */ /* 0x000fe20007f5e0ff */
[----:B------:R-:W-:-:S03]  /*0420*/  IMAD R7, R7, UR5, RZ ;  /* 0x0000000507077c24 */ /* 0x000fc6000f8e02ff */
[-C--:B------:R-:W-:Y:S01]  /*0430*/  IADD3 R11, P4, PT, R11, R18.reuse, RZ ;  /* 0x000000120b0b7210 */ /* 0x080fe20007f9e0ff */
[--C-:B------:R-:W-:Y:S01]  /*0440*/  IMAD.X R26, RZ, RZ, R17.reuse, P2 ;  /* 0x000000ffff1a7224 */ /* 0x100fe200010e0611 */
[----:B------:R-:W-:Y:S02]  /*0450*/  IADD3 R7, P3, PT, R7, R18, RZ ;  /* 0x0000001207077210 */ /* 0x000fe40007f7e0ff */
[----:B------:R-:W-:Y:S01]  /*0460*/  LEA R8, P2, R9, UR8, 0x3 ;  /* 0x0000000809087c11 */ /* 0x000fe2000f8418ff */
[--C-:B------:R-:W-:Y:S01]  /*0470*/  IMAD.X R24, RZ, RZ, R17.reuse, P4 ;  /* 0x000000ffff187224 */ /* 0x100fe200020e0611 */
[----:B------:R-:W-:Y:S01]  /*0480*/  LEA R10, P4, R11, UR8, 0x3 ;  /* 0x000000080b0a7c11 */ /* 0x000fe2000f8818ff */
[----:B------:R-:W-:Y:S01]  /*0490*/  IMAD.X R22, RZ, RZ, R17, P3 ;  /* 0x000000ffff167224 */ /* 0x000fe200018e0611 */
[----:B------:R-:W-:Y:S02]  /*04a0*/  LEA R6, P3, R7, UR8, 0x3 ;  /* 0x0000000807067c11 */ /* 0x000fe4000f8618ff */
[----:B------:R-:W-:-:S02]  /*04b0*/  LEA.HI.X R9, R9, UR9, R26, 0x3, P2 ;  /* 0x0000000909097c11 */ /* 0x000fc400090f1c1a */
[----:B------:R-:W-:Y:S02]  /*04c0*/  LEA.HI.X R11, R11, UR9, R24, 0x3, P4 ;  /* 0x000000090b0b7c11 */ /* 0x000fe4000a0f1c18 */
[----:B------:R-:W-:Y:S02]  /*04d0*/  LEA.HI.X R7, R7, UR9, R22, 0x3, P3 ;  /* 0x0000000907077c11 */ /* 0x000fe400098f1c16 */
[----:B------:R-:W2:Y:S04]  /*04e0*/  LDG.E.64 R8, desc[UR6][R8.64] ;  /* 0x0000000608087981 */ /* 0x000ea8000c1e1b00 */
[----:B------:R-:W2:Y:S04]  /*04f0*/  LDG.E.64 R10, desc[UR6][R10.64] ;  /* 0x000000060a0a7981 */ /* 0x000ea8000c1e1b00 */
[----:B------:R-:W2:Y:S01]  /*0500*/  LDG.E.64 R6, desc[UR6][R6.64] ;  /* 0x0000000606067981 */ /* 0x000ea2000c1e1b00 */
[----:B------:R-:W-:Y:S01]  /*0510*/  VIADD R16, R16, 0x1 ;  /* 0x0000000110107836 */ /* 0x000fe20000000000 */
[----:B------:R-:W-:-:S05]  /*0520*/  IADD3 R18, P3, PT, R18, 0x1, RZ ;  /* 0x0000000112127810 */ /* 0x000fca0007f7e0ff */
[----:B------:R-:W-:Y:S01]  /*0530*/  IMAD.X R17, RZ, RZ, R17, P3 ;  /* 0x000000ffff117224 */ /* 0x000fe200018e0611 */
[----:B--2---:R-:W-:Y:S02]  /*0540*/  LOP3.LUT R22, R7, R11, R9, 0x80, !PT ;  /* 0x0000000b07167212 */ /* 0x004fe400078e8009 */
[----:B------:R-:W-:-:S04]  /*0550*/  LOP3.LUT R24, R6, R10, R8, 0x80, !PT ;  /* 0x0000000a06187212 */ /* 0x000fc800078e8008 */
[----:B------:R-:W-:Y:S08]  /*0560*/  POPC R23, R24 ;  /* 0x0000001800177309 */ /* 0x000ff00000000000 */
[----:B------:R-:W0:Y:S02]  /*0570*/  POPC R22, R22 ;  /* 0x0000001600167309 */ /* 0x000e240000000000 */
[----:B0----5:R-:W-:-:S02]  /*0580*/  IADD3 R23, PT, PT, R14, R23, R22 ;  /* 0x000000170e177210 */ /* 0x021fc40007ffe016 */
[----:B------:R-:W-:-:S03]  /*0590*/  LOP3.LUT R14, R16, 0xff, RZ, 0xc0, !PT ;  /* 0x000000ff100e7812 */ /* 0x000fc600078ec0ff */
[----:B------:R0:W-:Y:S01]  /*05a0*/  STG.E.U16 desc[UR6][R2.64], R23 ;  /* 0x0000001702007986 */ /* 0x0001e2000c101506 */
[----:B------:R-:W-:Y:S02]  /*05b0*/  ISETP.GE.AND P2, PT, R14, UR5, PT ;  /* 0x000000050e007c0c */ /* 0x000fe4000bf46270 */
[----:B------:R-:W-:-:S11]  /*05c0*/  PRMT R14, R23, 0x7610, R14 ;  /* 0x00007610170e7816 */ /* 0x000fd6000000000e */
[----:B0-----:R-:W-:Y:S05]  /*05d0*/  @!P2 BRA `(.L_x_13) ;  /* 0xfffffffc006ca947 */ /* 0x001fea000383ffff */
[----:B------:R-:W-:Y:S05]  /*05e0*/  @P1 BRA `(.L_x_14) ;  /* 0xfffffff800e41947 */ /* 0x000fea000383ffff */
[----:B------:R-:W-:Y:S05]  /*05f0*/  @!P0 BRA `(.L_x_15) ;  /* 0xfffffff800c08947 */ /* 0x000fea000383ffff */
[----:B------:R-:W-:Y:S05]  /*0600*/  EXIT ;  /* 0x000000000000794d */ /* 0x000fea0003800000 */
.L_x_16:
        /* <DEDUP_REMOVED lines=15> */
.L_x_19:


//--------------------- .nv.shared.reserved.0     --------------------------
	.section	.nv.shared.reserved.0,"aw",@nobits
	.weak		__nv_reservedSMEM_offset_0_alias
	.size		__nv_reservedSMEM_offset_0_alias, 0, 64
	.other		__nv_reservedSMEM_offset_0_alias,@"STO_CUDA_RESERVED_SHARED STV_DEFAULT"
__nv_reservedSMEM_offset_0_alias:
	.zero		0
	.zero		64


//--------------------- .nv.global                --------------------------
	.section	.nv.global,"aw",@nobits
.nv.global:
	.type		_ZN34_INTERNAL_e53f1408_4_k_cu_e1699f556thrust24THRUST_300001_SM_1000_NS12placeholders2_8E,@object
	.size		_ZN34_INTERNAL_e53f1408_4_k_cu_e1699f556thrust24THRUST_300001_SM_1000_NS12placeholders2_8E,(_ZN34_INTERNAL_e53f1408_4_k_cu_e1699f554cuda3std3__436_GLOBAL__N__e53f1408_4_k_cu_e1699f556ignoreE - _ZN34_INTERNAL_e53f1408_4_k_cu_e1699f556thrust24THRUST_300001_SM_1000_NS12placeholders2_8E)
_ZN34_INTERNAL_e53f1408_4_k_cu_e1699f556thrust24THRUST_300001_SM_1000_NS12placeholders2_8E:
	.zero		1
	.type		_ZN34_INTERNAL_e53f1408_4_k_cu_e1699f554cuda3std3__436_GLOBAL__N__e53f1408_4_k_cu_e1699f556ignoreE,@object
	.size		_ZN34_INTERNAL_e53f1408_4_k_cu_e1699f554cuda3std3__436_GLOBAL__N__e53f1408_4_k_cu_e1699f556ignoreE,(_ZN34_INTERNAL_e53f1408_4_k_cu_e1699f554cuda3std6ranges3__45__cpo4dataE - _ZN34_INTERNAL_e53f1408_4_k_cu_e1699f554cuda3std3__436_GLOBAL__N__e53f1408_4_k_cu_e1699f556ignoreE)
_ZN34_INTERNAL_e53f1408_4_k_cu_e1699f554cuda3std3__436_GLOBAL__N__e53f1408_4_k_cu_e1699f556ignoreE:
	.zero		1
	.type		_ZN34_INTERNAL_e53f1408_4_k_cu_e1699f554cuda3std6ranges3__45__cpo4dataE,@object
	.size		_ZN34_INTERNAL_e53f1408_4_k_cu_e1699f554cuda3std6ranges3__45__cpo4dataE,(_ZN34_INTERNAL_e53f1408_4_k_cu_e1699f556thrust24THRUST_300001_SM_1000_NS6system3cpp3parE - _ZN34_INTERNAL_e53f1408_4_k_cu_e1699f554cuda3std6ranges3__45__cpo4dataE)
_ZN34_INTERNAL_e53f1408_4_k_cu_e1699f554cuda3std6ranges3__45__cpo4dataE:
	.zero		1
	.type		_ZN34_INTERNAL_e53f1408_4_k_cu_e1699f556thrust24THRUST_300001_SM_1000_NS6system3cpp3parE,@object
	.size		_ZN34_INTERNAL_e53f1408_4_k_cu_e1699f556thrust24THRUST_300001_SM_1000_NS6system3cpp3parE,(_ZN34_INTERNAL_e53f1408_4_k_cu_e1699f554cuda3std3__45__cpo5beginE - _ZN34_INTERNAL_e53f1408_4_k_cu_e1699f556thrust24THRUST_300001_SM_1000_NS6system3cpp3parE)
_ZN34_INTERNAL_e53f1408_4_k_cu_e1699f556thrust24THRUST_300001_SM_1000_NS6system3cpp3parE:
	.zero		1
	.type		_ZN34_INTERNAL_e53f1408_4_k_cu_e1699f554cuda3std3__45__cpo5beginE,@object
	.size		_ZN34_INTERNAL_e53f1408_4_k_cu_e1699f554cuda3std3__45__cpo5beginE,(_ZN34_INTERNAL_e53f1408_4_k_cu_e1699f554cuda3std6ranges3__45__cpo5beginE - _ZN34_INTERNAL_e53f1408_4_k_cu_e1699f554cuda3std3__45__cpo5beginE)
_ZN34_INTERNAL_e53f1408_4_k_cu_e1699f554cuda3std3__45__cpo5beginE:
	.zero		1
	.type		_ZN34_INTERNAL_e53f1408_4_k_cu_e1699f554cuda3std6ranges3__45__cpo5beginE,@object
	.size		_ZN34_INTERNAL_e53f1408_4_k_cu_e1699f554cuda3std6ranges3__45__cpo5beginE,(_ZN34_INTERNAL_e53f1408_4_k_cu_e1699f556thrust24THRUST_300001_SM_1000_NS6deviceE - _ZN34_INTERNAL_e53f1408_4_k_cu_e1699f554cuda3std6ranges3__45__cpo5beginE)
_ZN34_INTERNAL_e53f1408_4_k_cu_e1699f554cuda3std6ranges3__45__cpo5beginE:
	.zero		1
	.type		_ZN34_INTERNAL_e53f1408_4_k_cu_e1699f556thrust24THRUST_300001_SM_1000_NS6deviceE,@object
	.size		_ZN34_INTERNAL_e53f1408_4_k_cu_e1699f556thrust24THRUST_300001_SM_1000_NS6deviceE,(_ZN34_INTERNAL_e53f1408_4_k_cu_e1699f554cuda3std3__47nulloptE - _ZN34_INTERNAL_e53f1408_4_k_cu_e1699f556thrust24THRUST_300001_SM_1000_NS6deviceE)
_ZN34_INTERNAL_e53f1408_4_k_cu_e1699f556thrust24THRUST_300001_SM_1000_NS6deviceE:
	.zero		1
	.type		_ZN34_INTERNAL_e53f1408_4_k_cu_e1699f554cuda3std3__47nulloptE,@object
	.size		_ZN34_INTERNAL_e53f1408_4_k_cu_e1699f554cuda3std3__47nulloptE,(_ZN34_INTERNAL_e53f1408_4_k_cu_e1699f554cuda3std6ranges3__45__cpo8distanceE - _ZN34_INTERNAL_e53f1408_4_k_cu_e1699f554cuda3std3__47nulloptE)
_ZN34_INTERNAL_e53f1408_4_k_cu_e1699f554cuda3std3__47nulloptE:
	.zero		1
	.type		_ZN34_INTERNAL_e53f1408_4_k_cu_e1699f554cuda3std6ranges3__45__cpo8distanceE,@object
	.size		_ZN34_INTERNAL_e53f1408_4_k_cu_e1699f554cuda3std6ranges3__45__cpo8distanceE,(_ZN34_INTERNAL_e53f1408_4_k_cu_e1699f556thrust24THRUST_300001_SM_1000_NS12placeholders2_4E - _ZN34_INTERNAL_e53f1408_4_k_cu_e1699f554cuda3std6ranges3__45__cpo8distanceE)
_ZN34_INTERNAL_e53f1408_4_k_cu_e1699f554cuda3std6ranges3__45__cpo8distanceE:
	.zero		1
	.type		_ZN34_INTERNAL_e53f1408_4_k_cu_e1699f556thrust24THRUST_300001_SM_1000_NS12placeholders2_4E,@object
	.size		_ZN34_INTERNAL_e53f1408_4_k_cu_e1699f556thrust24THRUST_300001_SM_1000_NS12placeholders2_4E,(_ZN34_INTERNAL_e53f1408_4_k_cu_e1699f554cuda3std3__45__cpo6rbeginE - _ZN34_INTERNAL_e53f1408_4_k_cu_e1699f556thrust24THRUST_300001_SM_1000_NS12placeholders2_4E)
_ZN34_INTERNAL_e53f1408_4_k_cu_e1699f556thrust24THRUST_300001_SM_1000_NS12placeholders2_4E:
	.zero		1
	.type		_ZN34_INTERNAL_e53f1408_4_k_cu_e1699f554cuda3std3__45__cpo6rbeginE,@object
	.size		_ZN34_INTERNAL_e53f1408_4_k_cu_e1699f554cuda3std3__45__cpo6rbeginE,(_ZN34_INTERNAL_e53f1408_4_k_cu_e1699f554cuda3std6ranges3__45__cpo7advanceE - _ZN34_INTERNAL_e53f1408_4_k_cu_e1699f554cuda3std3__45__cpo6rbeginE)
_ZN34_INTERNAL_e53f1408_4_k_cu_e1699f554cuda3std3__45__cpo6rbeginE:
	.zero		1
	.type		_ZN34_INTERNAL_e53f1408_4_k_cu_e1699f554cuda3std6ranges3__45__cpo7advanceE,@object
	.size		_ZN34_INTERNAL_e53f1408_4_k_cu_e1699f554cuda3std6ranges3__45__cpo7advanceE,(_ZN34_INTERNAL_e53f1408_4_k_cu_e1699f556thrust24THRUST_300001_SM_1000_NS12placeholders3_10E - _ZN34_INTERNAL_e53f1408_4_k_cu_e1699f554cuda3std6ranges3__45__cpo7advanceE)
_ZN34_INTERNAL_e53f1408_4_k_cu_e1699f554cuda3std6ranges3__45__cpo7advanceE:
	.zero		1
	.type		_ZN34_INTERNAL_e53f1408_4_k_cu_e1699f556thrust24THRUST_300001_SM_1000_NS12placeholders3_10E,@object
	.size		_ZN34_INTERNAL_e53f1408_4_k_cu_e1699f556thrust24THRUST_300001_SM_1000_NS12placeholders3_10E,(_ZN34_INTERNAL_e53f1408_4_k_cu_e1699f554cuda3std3__48in_placeE - _ZN34_INTERNAL_e53f1408_4_k_cu_e1699f556thrust24THRUST_300001_SM_1000_NS12placeholders3_10E)
_ZN34_INTERNAL_e53f1408_4_k_cu_e1699f556thrust24THRUST_300001_SM_1000_NS12placeholders3_10E:
	.zero		1
	.type		_ZN34_INTERNAL_e53f1408_4_k_cu_e1699f554cuda3std3__48in_placeE,@object
	.size		_ZN34_INTERNAL_e53f1408_4_k_cu_e1699f554cuda3std3__48in_placeE,(_ZN34_INTERNAL_e53f1408_4_k_cu_e1699f554cuda3std6ranges3__45__cpo4sizeE - _ZN34_INTERNAL_e53f1408_4_k_cu_e1699f554cuda3std3__48in_placeE)
_ZN34_INTERNAL_e53f1408_4_k_cu_e1699f554cuda3std3__48in_placeE:
	.zero		1
	.type		_ZN34_INTERNAL_e53f1408_4_k_cu_e1699f554cuda3std6ranges3__45__cpo4sizeE,@object
	.size		_ZN34_INTERNAL_e53f1408_4_k_cu_e1699f554cuda3std6ranges3__45__cpo4sizeE,(_ZN34_INTERNAL_e53f1408_4_k_cu_e1699f556thrust24THRUST_300001_SM_1000_NS12placeholders2_2E - _ZN34_INTERNAL_e53f1408_4_k_cu_e1699f554cuda3std6ranges3__45__cpo4sizeE)
_ZN34_INTERNAL_e53f1408_4_k_cu_e1699f554cuda3std6ranges3__45__cpo4sizeE:
	.zero		1
	.type		_ZN34_INTERNAL_e53f1408_4_k_cu_e1699f556thrust24THRUST_300001_SM_1000_NS12placeholders2_2E,@object
	.size		_ZN34_INTERNAL_e53f1408_4_k_cu_e1699f556thrust24THRUST_300001_SM_1000_NS12placeholders2_2E,(_ZN34_INTERNAL_e53f1408_4_k_cu_e1699f554cuda3std3__45__cpo6cbeginE - _ZN34_INTERNAL_e53f1408_4_k_cu_e1699f556thrust24THRUST_300001_SM_1000_NS12placeholders2_2E)
_ZN34_INTERNAL_e53f1408_4_k_cu_e1699f556thrust24THRUST_300001_SM_1000_NS12placeholders2_2E:
	.zero		1
	.type		_ZN34_INTERNAL_e53f1408_4_k_cu_e1699f554cuda3std3__45__cpo6cbeginE,@object
	.size		_ZN34_INTERNAL_e53f1408_4_k_cu_e1699f554cuda3std3__45__cpo6cbeginE,(_ZN34_INTERNAL_e53f1408_4_k_cu_e1699f554cuda3std6ranges3__45__cpo6cbeginE - _ZN34_INTERNAL_e53f1408_4_k_cu_e1699f554cuda3std3__45__cpo6cbeginE)
_ZN34_INTERNAL_e53f1408_4_k_cu_e1699f554cuda3std3__45__cpo6cbeginE:
	.zero		1
	.type		_ZN34_INTERNAL_e53f1408_4_k_cu_e1699f554cuda3std6ranges3__45__cpo6cbeginE,@object
	.size		_ZN34_INTERNAL_e53f1408_4_k_cu_e1699f554cuda3std6ranges3__45__cpo6cbeginE,(_ZN34_INTERNAL_e53f1408_4_k_cu_e1699f556thrust24THRUST_300001_SM_1000_NS12placeholders2_6E - _ZN34_INTERNAL_e53f1408_4_k_cu_e1699f554cuda3std6ranges3__45__cpo6cbeginE)
_ZN34_INTERNAL_e53f1408_4_k_cu_e1699f554cuda3std6ranges3__45__cpo6cbeginE:
	.zero		1
	.type		_ZN34_INTERNAL_e53f1408_4_k_cu_e1699f556thrust24THRUST_300001_SM_1000_NS12placeholders2_6E,@object
	.size		_ZN34_INTERNAL_e53f1408_4_k_cu_e1699f556thrust24THRUST_300001_SM_1000_NS12placeholders2_6E,(_ZN34_INTERNAL_e53f1408_4_k_cu_e1699f554cuda3std3__45__cpo7crbeginE - _ZN34_INTERNAL_e53f1408_4_k_cu_e1699f556thrust24THRUST_300001_SM_1000_NS12placeholders2_6E)
_ZN34_INTERNAL_e53f1408_4_k_cu_e1699f556thrust24THRUST_300001_SM_1000_NS12placeholders2_6E:
	.zero		1
	.type		_ZN34_INTERNAL_e53f1408_4_k_cu_e1699f554cuda3std3__45__cpo7crbeginE,@object
	.size		_ZN34_INTERNAL_e53f1408_4_k_cu_e1699f554cuda3std3__45__cpo7crbeginE,(_ZN34_INTERNAL_e53f1408_4_k_cu_e1699f554cuda3std6ranges3__45__cpo4nextE - _ZN34_INTERNAL_e53f1408_4_k_cu_e1699f554cuda3std3__45__cpo7crbeginE)
_ZN34_INTERNAL_e53f1408_4_k_cu_e1699f554cuda3std3__45__cpo7crbeginE:
	.zero		1
	.type		_ZN34_INTERNAL_e53f1408_4_k_cu_e1699f554cuda3std6ranges3__45__cpo4nextE,@object
	.size		_ZN34_INTERNAL_e53f1408_4_k_cu_e1699f554cuda3std6ranges3__45__cpo4nextE,(_ZN34_INTERNAL_e53f1408_4_k_cu_e1699f554cuda3std6ranges3__45__cpo4swapE - _ZN34_INTERNAL_e53f1408_4_k_cu_e1699f554cuda3std6ranges3__45__cpo4nextE)
_ZN34_INTERNAL_e53f1408_4_k_cu_e1699f554cuda3std6ranges3__45__cpo4nextE:
	.zero		1
	.type		_ZN34_INTERNAL_e53f1408_4_k_cu_e1699f554cuda3std6ranges3__45__cpo4swapE,@object
	.size		_ZN34_INTERNAL_e53f1408_4_k_cu_e1699f554cuda3std6ranges3__45__cpo4swapE,(_ZN34_INTERNAL_e53f1408_4_k_cu_e1699f556thrust24THRUST_300001_SM_1000_NS8cuda_cub10par_nosyncE - _ZN34_INTERNAL_e53f1408_4_k_cu_e1699f554cuda3std6ranges3__45__cpo4swapE)
_ZN34_INTERNAL_e53f1408_4_k_cu_e1699f554cuda3std6ranges3__45__cpo4swapE:
	.zero		1
	.type		_ZN34_INTERNAL_e53f1408_4_k_cu_e1699f556thrust24THRUST_300001_SM_1000_NS8cuda_cub10par_nosyncE,@object
	.size		_ZN34_INTERNAL_e53f1408_4_k_cu_e1699f556thrust24THRUST_300001_SM_1000_NS8cuda_cub10par_nosyncE,(_ZN34_INTERNAL_e53f1408_4_k_cu_e1699f556thrust24THRUST_300001_SM_1000_NS3seqE - _ZN34_INTERNAL_e53f1408_4_k_cu_e1699f556thrust24THRUST_300001_SM_1000_NS8cuda_cub10par_nosyncE)
_ZN34_INTERNAL_e53f1408_4_k_cu_e1699f556thrust24THRUST_300001_SM_1000_NS8cuda_cub10par_nosyncE:
	.zero		1
	.type		_ZN34_INTERNAL_e53f1408_4_k_cu_e1699f556thrust24THRUST_300001_SM_1000_NS3seqE,@object
	.size		_ZN34_INTERNAL_e53f1408_4_k_cu_e1699f556thrust24THRUST_300001_SM_1000_NS3seqE,(_ZN34_INTERNAL_e53f1408_4_k_cu_e1699f554cuda3std3__420unreachable_sentinelE - _ZN34_INTERNAL_e53f1408_4_k_cu_e1699f556thrust24THRUST_300001_SM_1000_NS3seqE)
_ZN34_INTERNAL_e53f1408_4_k_cu_e1699f556thrust24THRUST_300001_SM_1000_NS3seqE:
	.zero		1
	.type		_ZN34_INTERNAL_e53f1408_4_k_cu_e1699f554cuda3std3__420unreachable_sentinelE,@object
	.size		_ZN34_INTERNAL_e53f1408_4_k_cu_e1699f554cuda3std3__420unreachable_sentinelE,(_ZN34_INTERNAL_e53f1408_4_k_cu_e1699f554cuda3std6ranges3__45__cpo5ssizeE - _ZN34_INTERNAL_e53f1408_4_k_cu_e1699f554cuda3std3__420unreachable_sentinelE)
_ZN34_INTERNAL_e53f1408_4_k_cu_e1699f554cuda3std3__420unreachable_sentinelE:
	.zero		1
	.type		_ZN34_INTERNAL_e53f1408_4_k_cu_e1699f554cuda3std6ranges3__45__cpo5ssizeE,@object
	.size		_ZN34_INTERNAL_e53f1408_4_k_cu_e1699f554cuda3std6ranges3__45__cpo5ssizeE,(_ZN34_INTERNAL_e53f1408_4_k_cu_e1699f556thrust24THRUST_300001_SM_1000_NS12placeholders2_3E - _ZN34_INTERNAL_e53f1408_4_k_cu_e1699f554cuda3std6ranges3__45__cpo5ssizeE)
_ZN34_INTERNAL_e53f1408_4_k_cu_e1699f554cuda3std6ranges3__45__cpo5ssizeE:
	.zero		1
	.type		_ZN34_INTERNAL_e53f1408_4_k_cu_e1699f556thrust24THRUST_300001_SM_1000_NS12placeholders2_3E,@object
	.size		_ZN34_INTERNAL_e53f1408_4_k_cu_e1699f556thrust24THRUST_300001_SM_1000_NS12placeholders2_3E,(_ZN34_INTERNAL_e53f1408_4_k_cu_e1699f554cuda3std3__45__cpo4cendE - _ZN34_INTERNAL_e53f1408_4_k_cu_e1699f556thrust24THRUST_300001_SM_1000_NS12placeholders2_3E)
_ZN34_INTERNAL_e53f1408_4_k_cu_e1699f556thrust24THRUST_300001_SM_1000_NS12placeholders2_3E:
	.zero		1
	.type		_ZN34_INTERNAL_e53f1408_4_k_cu_e1699f554cuda3std3__45__cpo4cendE,@object
	.size		_ZN34_INTERNAL_e53f1408_4_k_cu_e1699f554cuda3std3__45__cpo4cendE,(_ZN34_INTERNAL_e53f1408_4_k_cu_e1699f554cuda3std6ranges3__45__cpo4cendE - _ZN34_INTERNAL_e53f1408_4_k_cu_e1699f554cuda3std3__45__cpo4cendE)
_ZN34_INTERNAL_e53f1408_4_k_cu_e1699f554cuda3std3__45__cpo4cendE:
	.zero		1
	.type		_ZN34_INTERNAL_e53f1408_4_k_cu_e1699f554cuda3std6ranges3__45__cpo4cendE,@object
	.size		_ZN34_INTERNAL_e53f1408_4_k_cu_e1699f554cuda3std6ranges3__45__cpo4cendE,(_ZN34_INTERNAL_e53f1408_4_k_cu_e1699f556thrust24THRUST_300001_SM_1000_NS12placeholders2_7E - _ZN34_INTERNAL_e53f1408_4_k_cu_e1699f554cuda3std6ranges3__45__cpo4cendE)
_ZN34_INTERNAL_e53f1408_4_k_cu_e1699f554cuda3std6ranges3__45__cpo4cendE:
	.zero		1
	.type		_ZN34_INTERNAL_e53f1408_4_k_cu_e1699f556thrust24THRUST_300001_SM_1000_NS12placeholders2_7E,@object
	.size		_ZN34_INTERNAL_e53f1408_4_k_cu_e1699f556thrust24THRUST_300001_SM_1000_NS12placeholders2_7E,(_ZN34_INTERNAL_e53f1408_4_k_cu_e1699f554cuda3std3__45__cpo5crendE - _ZN34_INTERNAL_e53f1408_4_k_cu_e1699f556thrust24THRUST_300001_SM_1000_NS12placeholders2_7E)
_ZN34_INTERNAL_e53f1408_4_k_cu_e1699f556thrust24THRUST_300001_SM_1000_NS12placeholders2_7E:
	.zero		1
	.type		_ZN34_INTERNAL_e53f1408_4_k_cu_e1699f554cuda3std3__45__cpo5crendE,@object
	.size		_ZN34_INTERNAL_e53f1408_4_k_cu_e1699f554cuda3std3__45__cpo5crendE,(_ZN34_INTERNAL_e53f1408_4_k_cu_e1699f554cuda3std6ranges3__45__cpo4prevE - _ZN34_INTERNAL_e53f1408_4_k_cu_e1699f554cuda3std3__45__cpo5crendE)
_ZN34_INTERNAL_e53f1408_4_k_cu_e1699f554cuda3std3__45__cpo5crendE:
	.zero		1
	.type		_ZN34_INTERNAL_e53f1408_4_k_cu_e1699f554cuda3std6ranges3__45__cpo4prevE,@object
	.size		_ZN34_INTERNAL_e53f1408_4_k_cu_e1699f554cuda3std6ranges3__45__cpo4prevE,(_ZN34_INTERNAL_e53f1408_4_k_cu_e1699f554cuda3std6ranges3__45__cpo9iter_moveE - _ZN34_INTERNAL_e53f1408_4_k_cu_e1699f554cuda3std6ranges3__45__cpo4prevE)
_ZN34_INTERNAL_e53f1408_4_k_cu_e1699f554cuda3std6ranges3__45__cpo4prevE:
	.zero		1
	.type		_ZN34_INTERNAL_e53f1408_4_k_cu_e1699f554cuda3std6ranges3__45__cpo9iter_moveE,@object
	.size		_ZN34_INTERNAL_e53f1408_4_k_cu_e1699f554cuda3std6ranges3__45__cpo9iter_moveE,(_ZN34_INTERNAL_e53f1408_4_k_cu_e1699f556thrust24THRUST_300001_SM_1000_NS6system6detail10sequential3seqE - _ZN34_INTERNAL_e53f1408_4_k_cu_e1699f554cuda3std6ranges3__45__cpo9iter_moveE)
_ZN34_INTERNAL_e53f1408_4_k_cu_e1699f554cuda3std6ranges3__45__cpo9iter_moveE:
	.zero		1
	.type		_ZN34_INTERNAL_e53f1408_4_k_cu_e1699f556thrust24THRUST_300001_SM_1000_NS6system6detail10sequential3seqE,@object
	.size		_ZN34_INTERNAL_e53f1408_4_k_cu_e1699f556thrust24THRUST_300001_SM_1000_NS6system6detail10sequential3seqE,(_ZN34_INTERNAL_e53f1408_4_k_cu_e1699f556thrust24THRUST_300001_SM_1000_NS12placeholders2_9E - _ZN34_INTERNAL_e53f1408_4_k_cu_e1699f556thrust24THRUST_300001_SM_1000_NS6system6detail10sequential3seqE)
_ZN34_INTERNAL_e53f1408_4_k_cu_e1699f556thrust24THRUST_300001_SM_1000_NS6system6detail10sequential3seqE:
	.zero		1
	.type		_ZN34_INTERNAL_e53f1408_4_k_cu_e1699f556thrust24THRUST_300001_SM_1000_NS12placeholders2_9E,@object
	.size		_ZN34_INTERNAL_e53f1408_4_k_cu_e1699f556thrust24THRUST_300001_SM_1000_NS12placeholders2_9E,(_ZN34_INTERNAL_e53f1408_4_k_cu_e1699f554cuda3std3__419piecewise_constructE - _ZN34_INTERNAL_e53f1408_4_k_cu_e1699f556thrust24THRUST_300001_SM_1000_NS12placeholders2_9E)
_ZN34_INTERNAL_e53f1408_4_k_cu_e1699f556thrust24THRUST_300001_SM_1000_NS12placeholders2_9E:
	.zero		1
	.type		_ZN34_INTERNAL_e53f1408_4_k_cu_e1699f554cuda3std3__419piecewise_constructE,@object
	.size		_ZN34_INTERNAL_e53f1408_4_k_cu_e1699f554cuda3std3__419piecewise_constructE,(_ZN34_INTERNAL_e53f1408_4_k_cu_e1699f554cuda3std6ranges3__45__cpo5cdataE - _ZN34_INTERNAL_e53f1408_4_k_cu_e1699f554cuda3std3__419piecewise_constructE)
_ZN34_INTERNAL_e53f1408_4_k_cu_e1699f554cuda3std3__419piecewise_constructE:
	.zero		1
	.type		_ZN34_INTERNAL_e53f1408_4_k_cu_e1699f554cuda3std6ranges3__45__cpo5cdataE,@object
	.size		_ZN34_INTERNAL_e53f1408_4_k_cu_e1699f554cuda3std6ranges3__45__cpo5cdataE,(_ZN34_INTERNAL_e53f1408_4_k_cu_e1699f556thrust24THRUST_300001_SM_1000_NS12placeholders2_1E - _ZN34_INTERNAL_e53f1408_4_k_cu_e1699f554cuda3std6ranges3__45__cpo5cdataE)
_ZN34_INTERNAL_e53f1408_4_k_cu_e1699f554cuda3std6ranges3__45__cpo5cdataE:
	.zero		1
	.type		_ZN34_INTERNAL_e53f1408_4_k_cu_e1699f556thrust24THRUST_300001_SM_1000_NS12placeholders2_1E,@object
	.size		_ZN34_INTERNAL_e53f1408_4_k_cu_e1699f556thrust24THRUST_300001_SM_1000_NS12placeholders2_1E,(_ZN34_INTERNAL_e53f1408_4_k_cu_e1699f554cuda3std3__45__cpo3endE - _ZN34_INTERNAL_e53f1408_4_k_cu_e1699f556thrust24THRUST_300001_SM_1000_NS12placeholders2_1E)
_ZN34_INTERNAL_e53f1408_4_k_cu_e1699f556thrust24THRUST_300001_SM_1000_NS12placeholders2_1E:
	.zero		1
	.type		_ZN34_INTERNAL_e53f1408_4_k_cu_e1699f554cuda3std3__45__cpo3endE,@object
	.size		_ZN34_INTERNAL_e53f1408_4_k_cu_e1699f554cuda3std3__45__cpo3endE,(_ZN34_INTERNAL_e53f1408_4_k_cu_e1699f554cuda3std6ranges3__45__cpo3endE - _ZN34_INTERNAL_e53f1408_4_k_cu_e1699f554cuda3std3__45__cpo3endE)
_ZN34_INTERNAL_e53f1408_4_k_cu_e1699f554cuda3std3__45__cpo3endE:
	.zero		1
	.type		_ZN34_INTERNAL_e53f1408_4_k_cu_e1699f554cuda3std6ranges3__45__cpo3endE,@object
	.size		_ZN34_INTERNAL_e53f1408_4_k_cu_e1699f554cuda3std6ranges3__45__cpo3endE,(_ZN34_INTERNAL_e53f1408_4_k_cu_e1699f556thrust24THRUST_300001_SM_1000_NS12placeholders2_5E - _ZN34_INTERNAL_e53f1408_4_k_cu_e1699f554cuda3std6ranges3__45__cpo3endE)
_ZN34_INTERNAL_e53f1408_4_k_cu_e1699f554cuda3std6ranges3__45__cpo3endE:
	.zero		1
	.type		_ZN34_INTERNAL_e53f1408_4_k_cu_e1699f556thrust24THRUST_300001_SM_1000_NS12placeholders2_5E,@object
	.size		_ZN34_INTERNAL_e53f1408_4_k_cu_e1699f556thrust24THRUST_300001_SM_1000_NS12placeholders2_5E,(_ZN34_INTERNAL_e53f1408_4_k_cu_e1699f554cuda3std3__45__cpo4rendE - _ZN34_INTERNAL_e53f1408_4_k_cu_e1699f556thrust24THRUST_300001_SM_1000_NS12placeholders2_5E)
_ZN34_INTERNAL_e53f1408_4_k_cu_e1699f556thrust24THRUST_300001_SM_1000_NS12placeholders2_5E:
	.zero		1
	.type		_ZN34_INTERNAL_e53f1408_4_k_cu_e1699f554cuda3std3__45__cpo4rendE,@object
	.size		_ZN34_INTERNAL_e53f1408_4_k_cu_e1699f554cuda3std3__45__cpo4rendE,(_ZN34_INTERNAL_e53f1408_4_k_cu_e1699f554cuda3std6ranges3__45__cpo9iter_swapE - _ZN34_INTERNAL_e53f1408_4_k_cu_e1699f554cuda3std3__45__cpo4rendE)
_ZN34_INTERNAL_e53f1408_4_k_cu_e1699f554cuda3std3__45__cpo4rendE:
	.zero		1
	.type		_ZN34_INTERNAL_e53f1408_4_k_cu_e1699f554cuda3std6ranges3__45__cpo9iter_swapE,@object
	.size		_ZN34_INTERNAL_e53f1408_4_k_cu_e1699f554cuda3std6ranges3__45__cpo9iter_swapE,(_ZN34_INTERNAL_e53f1408_4_k_cu_e1699f554cuda3std3__48unexpectE - _ZN34_INTERNAL_e53f1408_4_k_cu_e1699f554cuda3std6ranges3__45__cpo9iter_swapE)
_ZN34_INTERNAL_e53f1408_4_k_cu_e1699f554cuda3std6ranges3__45__cpo9iter_swapE:
	.zero		1
	.type		_ZN34_INTERNAL_e53f1408_4_k_cu_e1699f554cuda3std3__48unexpectE,@object
	.size		_ZN34_INTERNAL_e53f1408_4_k_cu_e1699f554cuda3std3__48unexpectE,(_ZN34_INTERNAL_e53f1408_4_k_cu_e1699f556thrust24THRUST_300001_SM_1000_NS8cuda_cub3parE - _ZN34_INTERNAL_e53f1408_4_k_cu_e1699f554cuda3std3__48unexpectE)
_ZN34_INTERNAL_e53f1408_4_k_cu_e1699f554cuda3std3__48unexpectE:
	.zero		1
	.type		_ZN34_INTERNAL_e53f1408_4_k_cu_e1699f556thrust24THRUST_300001_SM_1000_NS8cuda_cub3parE,@object
	.size		_ZN34_INTERNAL_e53f1408_4_k_cu_e1699f556thrust24THRUST_300001_SM_1000_NS8cuda_cub3parE,(.L_29 - _ZN34_INTERNAL_e53f1408_4_k_cu_e1699f556thrust24THRUST_300001_SM_1000_NS8cuda_cub3parE)
_ZN34_INTERNAL_e53f1408_4_k_cu_e1699f556thrust24THRUST_300001_SM_1000_NS8cuda_cub3parE:
	.zero		1
.L_29:


//--------------------- .nv.constant0._ZN3cub18CUB_300001_SM_10006detail11EmptyKernelIvEEvv --------------------------
	.section	.nv.constant0._ZN3cub18CUB_300001_SM_10006detail11EmptyKernelIvEEvv,"a",@progbits
	.sectionflags	@""
	.align	4
.nv.constant0._ZN3cub18CUB_300001_SM_10006detail11EmptyKernelIvEEvv:
	.zero		896


//--------------------- .nv.constant0._Z8k2_scorePtS_Pfi --------------------------
	.section	.nv.constant0._Z8k2_scorePtS_Pfi,"a",@progbits
	.sectionflags	@""
	.align	4
.nv.constant0._Z8k2_scorePtS_Pfi:
	.zero		924


//--------------------- .nv.constant0._Z23build_contingency_tablePmPtS0_ii --------------------------
	.section	.nv.constant0._Z23build_contingency_tablePmPtS0_ii,"a",@progbits
	.sectionflags	@""
	.align	4
.nv.constant0._Z23build_contingency_tablePmPtS0_ii:
	.zero		928


//--------------------- SYMBOLS --------------------------

	.type		.nv.reservedSmem.offset0,@object
	.size		.nv.reservedSmem.offset0,0x4
